	.target	sm_100a

	.elftype	@"ET_EXEC"


//--------------------- .note.nv.tkinfo           --------------------------
	.section	.note.nv.tkinfo,"",@"SHT_NOTE"
	.sectionflags	@"SHF_NOTE_NV_TKINFO"
	.tkinfo
        /*0018*/ 	.word	0x00000081
        /*0030*/ 	.string	""
        /*0030*/ 	.string	"ptxas-blackwell"
        /*0030*/ 	.string	"Cuda compilation tools, release 12.9, V12.9.86"
        /*0030*/ 	.string	"Build cuda_12.9.r12.9/compiler.36037853_0"
        /*0030*/ 	.string	"-v  -suppress-debug-info  -lineinfo  -arch sm_100a "



//--------------------- .note.nv.cuver            --------------------------
	.section	.note.nv.cuver,"",@"SHT_NOTE"
	.sectionflags	@"SHF_NOTE_NV_CUVER"
        /*0018*/ 	.short	0x0001
        /*001a*/ 	.short	0x0064
        /*001c*/ 	.short	0x0001
        /*001e*/ 	.short	0x0000
        /*0020*/ 	.short	0x0001
        /*0022*/ 	.short	0x0000


//--------------------- .nv.info                  --------------------------
	.section	.nv.info,"",@"SHT_CUDA_INFO"
	.align	4


	//----- nvinfo : EIATTR_REGCOUNT
	.align		4
        /*0000*/ 	.byte	0x04, 0x2f
        /*0002*/ 	.short	(.L_4 - .L_3)
	.align		4
.L_3:
        /*0004*/ 	.word	index@(gluon_mma)
        /*0008*/ 	.word	0x000000ff


	//----- nvinfo : EIATTR_FRAME_SIZE
	.align		4
.L_4:
        /*000c*/ 	.byte	0x04, 0x11
        /*000e*/ 	.short	(.L_6 - .L_5)
	.align		4
.L_5:
        /*0010*/ 	.word	index@($__internal_2_$__cuda_sm10x_tcgen05_guardrail_trap_unallocated_columns_being_dealloced)
        /*0014*/ 	.word	0x00000148


	//----- nvinfo : EIATTR_FRAME_SIZE
	.align		4
.L_6:
        /*0018*/ 	.byte	0x04, 0x11
        /*001a*/ 	.short	(.L_8 - .L_7)
	.align		4
.L_7:
        /*001c*/ 	.word	index@($__internal_1_$__cuda_sm10x_tcgen05_guardrail_trap_phase_invalid_during_alloc)
        /*0020*/ 	.word	0x00000148


	//----- nvinfo : EIATTR_FRAME_SIZE
	.align		4
.L_8:
        /*0024*/ 	.byte	0x04, 0x11
        /*0026*/ 	.short	(.L_10 - .L_9)
	.align		4
.L_9:
        /*0028*/ 	.word	index@($__internal_0_$__cuda_sm10x_tcgen05_guardrail_trap_col_being_dealloced_not_returned_by_alloc)
        /*002c*/ 	.word	0x00000148


	//----- nvinfo : EIATTR_FRAME_SIZE
	.align		4
.L_10:
        /*0030*/ 	.byte	0x04, 0x11
        /*0032*/ 	.short	(.L_12 - .L_11)
	.align		4
.L_11:
        /*0034*/ 	.word	index@(gluon_mma)
        /*0038*/ 	.word	0x00000148


	//----- nvinfo : EIATTR_MIN_STACK_SIZE
	.align		4
.L_12:
        /*003c*/ 	.byte	0x04, 0x12
        /*003e*/ 	.short	(.L_14 - .L_13)
	.align		4
.L_13:
        /*0040*/ 	.word	index@(gluon_mma)
        /*0044*/ 	.word	0x00000148
.L_14:


//--------------------- .nv.info.gluon_mma        --------------------------
	.section	.nv.info.gluon_mma,"",@"SHT_CUDA_INFO"
	.sectionflags	@""
	.align	4


	//----- nvinfo : EIATTR_CUDA_API_VERSION
	.align		4
        /*0000*/ 	.byte	0x04, 0x37
        /*0002*/ 	.short	(.L_16 - .L_15)
.L_15:
        /*0004*/ 	.word	0x00000081


	//----- nvinfo : EIATTR_KPARAM_INFO
	.align		4
.L_16:
        /*0008*/ 	.byte	0x04, 0x17
        /*000a*/ 	.short	(.L_18 - .L_17)
.L_17:
        /*000c*/ 	.word	0x00000000
        /*0010*/ 	.short	0x0004
        /*0012*/ 	.short	0x0020
        /*0014*/ 	.byte	0x00, 0xf4, 0x21, 0x00


	//----- nvinfo : EIATTR_KPARAM_INFO
	.align		4
.L_18:
        /*0018*/ 	.byte	0x04, 0x17
        /*001a*/ 	.short	(.L_20 - .L_19)
.L_19:
        /*001c*/ 	.word	0x00000000
        /*0020*/ 	.short	0x0003
        /*0022*/ 	.short	0x0018
        /*0024*/ 	.byte	0x00, 0xf4, 0x21, 0x00


	//----- nvinfo : EIATTR_KPARAM_INFO
	.align		4
.L_20:
        /*0028*/ 	.byte	0x04, 0x17
        /*002a*/ 	.short	(.L_22 - .L_21)
.L_21:
        /*002c*/ 	.word	0x00000000
        /*0030*/ 	.short	0x0002
        /*0032*/ 	.short	0x0010
        /*0034*/ 	.byte	0x00, 0xf4, 0x21, 0x00


	//----- nvinfo : EIATTR_KPARAM_INFO
	.align		4
.L_22:
        /*0038*/ 	.byte	0x04, 0x17
        /*003a*/ 	.short	(.L_24 - .L_23)
.L_23:
        /*003c*/ 	.word	0x00000000
        /*0040*/ 	.short	0x0001
        /*0042*/ 	.short	0x0008
        /*0044*/ 	.byte	0x00, 0xf4, 0x21, 0x00


	//----- nvinfo : EIATTR_KPARAM_INFO
	.align		4
.L_24:
        /*0048*/ 	.byte	0x04, 0x17
        /*004a*/ 	.short	(.L_26 - .L_25)
.L_25:
        /*004c*/ 	.word	0x00000000
        /*0050*/ 	.short	0x0000
        /*0052*/ 	.short	0x0000
        /*0054*/ 	.byte	0x00, 0xf4, 0x21, 0x00


	//----- nvinfo : EIATTR_AT_ENTRY_FRAGMENTS
	.align		4
.L_26:
        /*0058*/ 	.byte	0x04, 0x4f
        /*005a*/ 	.short	(.L_28 - .L_27)


	//   ....[0]....
.L_27:
        /*005c*/ 	.word	0x00000004


	//----- nvinfo : EIATTR_RESERVED_SMEM_USED
	.align		4
.L_28:
        /*0060*/ 	.byte	0x01, 0x41
	.zero		2


	//----- nvinfo : EIATTR_SPARSE_MMA_MASK
	.align		4
        /*0064*/ 	.byte	0x03, 0x50
        /*0066*/ 	.short	0x0000


	//----- nvinfo : EIATTR_TCGEN05_1CTA_USED
	.align		4
        /*0068*/ 	.byte	0x01, 0x51
	.zero		2


	//----- nvinfo : EIATTR_MAXREG_COUNT
	.align		4
        /*006c*/ 	.byte	0x03, 0x1b
        /*006e*/ 	.short	0x00ff


	//----- nvinfo : EIATTR_NUM_BARRIERS
	.align		4
        /*0070*/ 	.byte	0x02, 0x4c
        /*0072*/ 	.byte	0x01
	.zero		1


	//----- nvinfo : EIATTR_ANNOTATIONS
	.align		4
        /*0074*/ 	.byte	0x04, 0x55
        /*0076*/ 	.short	(.L_30 - .L_29)


	//   ....[0]....
.L_29:
        /*0078*/ 	.word	0x00000001
        /*007c*/ 	.byte	0x00, 0x0e, 0x00, 0x00, 0x01, 0x00, 0x00, 0x00, 0x90, 0x1e, 0x00, 0x00, 0x01, 0x00, 0x00, 0x00
        /* <DEDUP_REMOVED lines=44> */
        /*034c*/ 	.byte	0xb0, 0x68, 0x00, 0x00, 0x01, 0x00, 0x00, 0x00, 0x60, 0x69, 0x00, 0x00


	//----- nvinfo : EIATTR_INT_WARP_WIDE_INSTR_OFFSETS
	.align		4
.L_30:
        /*0358*/ 	.byte	0x04, 0x31
        /*035a*/ 	.short	(.L_32 - .L_31)


	//   ....[0]....
.L_31:
        /*035c*/ 	.word	0x00003a70


	//   ....[1]....
        /*0360*/ 	.word	0x00003ab0


	//   ....[2]....
        /*0364*/ 	.word	0x000048f0


	//   ....[3]....
        /*0368*/ 	.word	0x00004900


	//   ....[4]....
        /*036c*/ 	.word	0x00007f00


	//   ....[5]....
        /*0370*/ 	.word	0x00007f50


	//----- nvinfo : EIATTR_COOP_GROUP_MASK_REGIDS
	.align		4
.L_32:
        /*0374*/ 	.byte	0x04, 0x29
        /*0376*/ 	.short	(.L_34 - .L_33)


	//   ....[0]....
.L_33:
        /*0378*/ 	.word	0xffffffff


	//   ....[1]....
        /*037c*/ 	.word	0xffffffff


	//   ....[2]....
        /*0380*/ 	.word	0xffffffff


	//   ....[3]....
        /*0384*/ 	.word	0xffffffff


	//----- nvinfo : EIATTR_COOP_GROUP_INSTR_OFFSETS
	.align		4
.L_34:
        /*0388*/ 	.byte	0x04, 0x28
        /*038a*/ 	.short	(.L_36 - .L_35)


	//   ....[0]....
.L_35:
        /*038c*/ 	.word	0x00000060


	//   ....[1]....
        /*0390*/ 	.word	0x00000320


	//   ....[2]....
        /*0394*/ 	.word	0x00007d90


	//   ....[3]....
        /*0398*/ 	.word	0x00008000


	//----- nvinfo : EIATTR_VRC_CTA_INIT_COUNT
	.align		4
.L_36:
        /*039c*/ 	.byte	0x02, 0x4a
        /*039e*/ 	.byte	0x80
	.zero		1


	//----- nvinfo : EIATTR_MBARRIER_INSTR_OFFSETS
	.align		4
        /*03a0*/ 	.byte	0x04, 0x39
        /*03a2*/ 	.short	(.L_38 - .L_37)


	//   ....[0]....
.L_37:
        /*03a4*/ 	.word	0x00004670
        /*03a8*/ 	.word	0x000000ff
        /*03ac*/ 	.word	0x0000c000
        /*03b0*/ 	.short	0x0100
        /*03b2*/ 	.byte	0x0a
	.zero		1


	//   ....[1]....
        /*03b4*/ 	.word	0x00004970
        /*03b8*/ 	.word	0x000000ff
        /*03bc*/ 	.word	0x0000c000
        /*03c0*/ 	.short	0x010a
        /*03c2*/ 	.byte	0x0a
	.zero		1


	//   ....[2]....
        /*03c4*/ 	.word	0x000049e0
        /*03c8*/ 	.word	0x000000ff
        /*03cc*/ 	.word	0x0000c000
        /*03d0*/ 	.short	0x0108
        /*03d2*/ 	.byte	0x0a
	.zero		1


	//   ....[3]....
        /*03d4*/ 	.word	0x00008020
        /*03d8*/ 	.word	0x000000ff
        /*03dc*/ 	.word	0x0000c000
        /*03e0*/ 	.short	0x010a
        /*03e2*/ 	.byte	0x0a
	.zero		1


	//----- nvinfo : EIATTR_NUM_MBARRIERS
	.align		4
.L_38:
        /*03e4*/ 	.byte	0x03, 0x38
        /*03e6*/ 	.short	0x0001


	//----- nvinfo : EIATTR_EXIT_INSTR_OFFSETS
	.align		4
        /*03e8*/ 	.byte	0x04, 0x1c
        /*03ea*/ 	.short	(.L_40 - .L_39)


	//   ....[0]....
.L_39:
        /*03ec*/ 	.word	0x00008010


	//----- nvinfo : EIATTR_REQNTID
	.align		4
.L_40:
        /*03f0*/ 	.byte	0x04, 0x10
        /*03f2*/ 	.short	(.L_42 - .L_41)
.L_41:
        /*03f4*/ 	.word	0x00000080
        /*03f8*/ 	.word	0x00000001
        /*03fc*/ 	.word	0x00000001


	//----- nvinfo : EIATTR_CRS_STACK_SIZE
	.align		4
.L_42:
        /*0400*/ 	.byte	0x04, 0x1e
        /*0402*/ 	.short	(.L_44 - .L_43)
.L_43:
        /*0404*/ 	.word	0x00000000


	//----- nvinfo : EIATTR_CBANK_PARAM_SIZE
	.align		4
.L_44:
        /*0408*/ 	.byte	0x03, 0x19
        /*040a*/ 	.short	0x0028


	//----- nvinfo : EIATTR_PARAM_CBANK
	.align		4
        /*040c*/ 	.byte	0x04, 0x0a
        /*040e*/ 	.short	(.L_46 - .L_45)
	.align		4
.L_45:
        /*0410*/ 	.word	index@(.nv.constant0.gluon_mma)
        /*0414*/ 	.short	0x0380
        /*0416*/ 	.short	0x0028


	//----- nvinfo : EIATTR_SW_WAR
	.align		4
.L_46:
        /*0418*/ 	.byte	0x04, 0x36
        /*041a*/ 	.short	(.L_48 - .L_47)
.L_47:
        /*041c*/ 	.word	0x00000008
.L_48:


//--------------------- .nv.compat                --------------------------
	.section	.nv.compat,"",@"SHT_CUDA_COMPAT_INFO"
	.align	4
        /*0000*/ 	.byte	0x02, 0x02, 0x02, 0x00, 0x02, 0x05, 0x05, 0x00, 0x02, 0x03, 0x00, 0x00, 0x02, 0x06, 0x01, 0x00


//--------------------- .nv.callgraph             --------------------------
	.section	.nv.callgraph,"",@"SHT_CUDA_CALLGRAPH"
	.align	4
	.sectionentsize	8
	.align		4
        /*0000*/ 	.word	0x00000000
	.align		4
        /*0004*/ 	.word	0xffffffff
	.align		4
        /*0008*/ 	.word	0x00000000
	.align		4
        /*000c*/ 	.word	0xfffffffe
	.align		4
        /*0010*/ 	.word	0x00000000
	.align		4
        /*0014*/ 	.word	0xfffffffd
	.align		4
        /*0018*/ 	.word	0x00000000
	.align		4
        /*001c*/ 	.word	0xfffffffc


//--------------------- .text.gluon_mma           --------------------------
	.section	.text.gluon_mma,"ax",@progbits
	.align	128
        .global         gluon_mma
        .type           gluon_mma,@function
        .size           gluon_mma,(.L_x_15 - gluon_mma)
        .other          gluon_mma,@"STO_CUDA_ENTRY STV_DEFAULT"
gluon_mma:
.text.gluon_mma:
[----:B------:R-:W0:Y:S01]  /*0000*/  LDC R1, c[0x0][0x37c] ;  /* 0x0000df00ff017b82 */ /* 0x000e220000000800 */
[----:B------:R-:W1:Y:S01]  /*0010*/  S2R R0, SR_TID.X ;  /* 0x0000000000007919 */ /* 0x000e620000002100 */
[----:B0-----:R-:W-:Y:S01]  /*0020*/  VIADD R1, R1, 0xfffffeb8 ;  /* 0xfffffeb801017836 */ /* 0x001fe20000000000 */
[----:B-1----:R-:W-:-:S13]  /*0030*/  ISETP.GE.U32.AND P1, PT, R0, 0x20, PT ;  /* 0x000000200000780c */ /* 0x002fda0003f26070 */
[----:B------:R-:W-:Y:S05]  /*0040*/  @P1 BRA `(.L_x_0) ;  /* 0x0000000000b81947 */ /* 0x000fea0003800000 */
[----:B------:R-:W0:Y:S01]  /*0050*/  S2UR UR6, SR_CgaCtaId ;  /* 0x00000000000679c3 */ /* 0x000e220000008800 */
[----:B------:R-:W-:Y:S01]  /*0060*/  NOP ;  /* 0x0000000000007918 */ /* 0x000fe20000000000 */
[----:B------:R-:W-:Y:S02]  /*0070*/  UMOV UR4, 0x40 ;  /* 0x0000004000047882 */ /* 0x000fe40000000000 */
[----:B0-----:R-:W-:-:S09]  /*0080*/  ULEA UR4, UR6, UR4, 0x18 ;  /* 0x0000000406047291 */ /* 0x001fd2000f8ec0ff */
[----:B------:R-:W0:Y:S01]  /*0090*/  LDS.U8 R0, [UR4] ;  /* 0x00000004ff007984 */ /* 0x000e220008000000 */
[----:B------:R-:W-:Y:S02]  /*00a0*/  UMOV UR4, 0x400 ;  /* 0x0000040000047882 */ /* 0x000fe40000000000 */
[----:B------:R-:W-:Y:S01]  /*00b0*/  ULEA UR4, UR6, UR4, 0x18 ;  /* 0x0000000406047291 */ /* 0x000fe2000f8ec0ff */
[----:B0-----:R-:W-:-:S13]  /*00c0*/  ISETP.NE.AND P0, PT, R0, RZ, PT ;  /* 0x000000ff0000720c */ /* 0x001fda0003f05270 */
[----:B------:R-:W-:Y:S05]  /*00d0*/  @P0 BRA `(.L_x_1) ;  /* 0x00000000007c0947 */ /* 0x000fea0003800000 */
[----:B------:R-:W-:-:S13]  /*00e0*/  ELECT P0, URZ, PT ;  /* 0x0000000000ff782f */ /* 0x000fda0003800000 */
[----:B------:R-:W-:Y:S05]  /*00f0*/  @!P0 BRA `(.L_x_2) ;  /* 0x0000000000848947 */ /* 0x000fea0003800000 */
[----:B------:R-:W-:Y:S01]  /*0100*/  UMOV UR5, 0x8 ;  /* 0x0000000800057882 */ /* 0x000fe20000000000 */
[----:B------:R-:W-:Y:S02]  /*0110*/  IMAD.MOV.U32 R4, RZ, RZ, 0x1 ;  /* 0x00000001ff047424 */ /* 0x000fe400078e00ff */
[----:B------:R-:W-:Y:S02]  /*0120*/  IMAD.MOV.U32 R5, RZ, RZ, 0xff ;  /* 0x000000ffff057424 */ /* 0x000fe400078e00ff */
[----:B------:R-:W-:Y:S04]  /*0130*/  DEPBAR.LE SB0, 0x36 ;  /* 0x00008d800000791a */ /* 0x000fe80000000000 */
[----:B------:R-:W0:Y:S02]  /*0140*/  UTCATOMSWS.FIND_AND_SET.ALIGN UP0, UR5, UR5 ;  /* 0x00000005000575e3 */ /* 0x000e240008000800 */
[----:B0-----:R-:W-:-:S04]  /*0150*/  PLOP3.LUT P0, PT, PT, PT, UP0, 0x80, 0x8 ;  /* 0x000000000008781c */ /* 0x001fc80003f0f008 */
[----:B------:R-:W-:-:S04]  /*0160*/  SEL R0, RZ, 0xffffffff, !P0 ;  /* 0xffffffffff007807 */ /* 0x000fc80004000000 */
[----:B------:R-:W-:Y:S01]  /*0170*/  ISETP.NE.AND P0, PT, R0, RZ, PT ;  /* 0x000000ff0000720c */ /* 0x000fe20003f05270 */
[----:B------:R-:W-:-:S12]  /*0180*/  IMAD.U32 R0, RZ, RZ, UR5 ;  /* 0x00000005ff007e24 */ /* 0x000fd8000f8e00ff */
[----:B------:R-:W-:Y:S05]  /*0190*/  @P0 BRA `(.L_x_3) ;  /* 0x0000000000240947 */ /* 0x000fea0003800000 */
.L_x_4:
[----:B------:R-:W-:Y:S05]  /*01a0*/  NANOSLEEP 0x64 ;  /* 0x000000640000795d */ /* 0x000fea0003800000 */
[----:B------:R-:W-:-:S05]  /*01b0*/  UMOV UR5, 0x8 ;  /* 0x0000000800057882 */ /* 0x000fca0000000000 */
[----:B------:R-:W-:Y:S04]  /*01c0*/  DEPBAR.LE SB0, 0x36 ;  /* 0x00008d800000791a */ /* 0x000fe80000000000 */
[----:B------:R-:W0:Y:S02]  /*01d0*/  UTCATOMSWS.FIND_AND_SET.ALIGN UP0, UR5, UR5 ;  /* 0x00000005000575e3 */ /* 0x000e240008000800 */
[----:B0-----:R-:W-:-:S04]  /*01e0*/  PLOP3.LUT P0, PT, PT, PT, UP0, 0x80, 0x8 ;  /* 0x000000000008781c */ /* 0x001fc80003f0f008 */
[----:B------:R-:W-:-:S04]  /*01f0*/  SEL R0, RZ, 0xffffffff, !P0 ;  /* 0xffffffffff007807 */ /* 0x000fc80004000000 */
[----:B------:R-:W-:Y:S01]  /*0200*/  ISETP.NE.AND P0, PT, R0, RZ, PT ;  /* 0x000000ff0000720c */ /* 0x000fe20003f05270 */
[----:B------:R-:W-:-:S12]  /*0210*/  IMAD.U32 R0, RZ, RZ, UR5 ;  /* 0x00000005ff007e24 */ /* 0x000fd8000f8e00ff */
[----:B------:R-:W-:Y:S05]  /*0220*/  @!P0 BRA `(.L_x_4) ;  /* 0xfffffffc00dc8947 */ /* 0x000fea000383ffff */
.L_x_3:
[C---:B------:R-:W-:Y:S01]  /*0230*/  VIADD R3, R0.reuse, 0x10 ;  /* 0x0000001000037836 */ /* 0x040fe20000000000 */
[----:B------:R-:W-:Y:S01]  /*0240*/  UMOV UR5, 0x50 ;  /* 0x0000005000057882 */ /* 0x000fe20000000000 */
[----:B------:R-:W-:Y:S01]  /*0250*/  SHF.L.U32 R2, R5, R0, RZ ;  /* 0x0000000005027219 */ /* 0x000fe200000006ff */
[----:B------:R-:W-:Y:S01]  /*0260*/  ULEA UR5, UR6, UR5, 0x18 ;  /* 0x0000000506057291 */ /* 0x000fe2000f8ec0ff */
[----:B------:R-:W-:Y:S01]  /*0270*/  IMAD.SHL.U32 R0, R0, 0x20, RZ ;  /* 0x0000002000007824 */ /* 0x000fe200078e00ff */
[----:B------:R-:W-:-:S04]  /*0280*/  SHF.L.U32 R3, R4, R3, RZ ;  /* 0x0000000304037219 */ /* 0x000fc800000006ff */
[----:B------:R-:W-:-:S05]  /*0290*/  LOP3.LUT R2, R3, R2, RZ, 0xfc, !PT ;  /* 0x0000000203027212 */ /* 0x000fca00078efcff */
[----:B------:R0:W-:Y:S04]  /*02a0*/  ATOMS.OR RZ, [UR5], R2 ;  /* 0x00000002ffff798c */ /* 0x0001e8000b000005 */
[----:B------:R0:W-:Y:S01]  /*02b0*/  STS [UR4], R0 ;  /* 0x00000000ff007988 */ /* 0x0001e20008000804 */
[----:B------:R-:W-:Y:S05]  /*02c0*/  BRA `(.L_x_2) ;  /* 0x0000000000107947 */ /* 0x000fea0003800000 */
.L_x_1:
[----:B------:R-:W-:Y:S01]  /*02d0*/  IMAD.MOV.U32 R0, RZ, RZ, -0x1 ;  /* 0xffffffffff007424 */ /* 0x000fe200078e00ff */
[----:B------:R-:W-:-:S04]  /*02e0*/  MOV R2, 0x310 ;  /* 0x0000031000027802 */ /* 0x000fc80000000f00 */
[----:B------:R0:W-:Y:S03]  /*02f0*/  STS [UR4], R0 ;  /* 0x00000000ff007988 */ /* 0x0001e60008000804 */
[----:B0-----:R-:W-:Y:S05]  /*0300*/  CALL.REL.NOINC `($__internal_1_$__cuda_sm10x_tcgen05_guardrail_trap_phase_invalid_during_alloc) ;  /* 0x0000007c005c7944 */ /* 0x001fea0003c00000 */
.L_x_2:
[----:B------:R-:W-:Y:S05]  /*0310*/  WARPSYNC.ALL ;  /* 0x0000000000007948 */ /* 0x000fea0003800000 */
[----:B------:R-:W-:Y:S01]  /*0320*/  NOP ;  /* 0x0000000000007918 */ /* 0x000fe20000000000 */
.L_x_0:
[----:B0-----:R-:W0:Y:S01]  /*0330*/  S2R R0, SR_TID.X ;  /* 0x0000000000007919 */ /* 0x001e220000002100 */
[----:B------:R-:W1:Y:S01]  /*0340*/  S2UR UR9, SR_CgaCtaId ;  /* 0x00000000000979c3 */ /* 0x000e620000008800 */
[----:B------:R-:W2:Y:S01]  /*0350*/  LDCU.64 UR6, c[0x0][0x380] ;  /* 0x00007000ff0677ac */ /* 0x000ea20008000a00 */
[----:B------:R-:W-:Y:S01]  /*0360*/  UMOV UR4, 0x400 ;  /* 0x0000040000047882 */ /* 0x000fe20000000000 */
[----:B------:R-:W3:Y:S01]  /*0370*/  LDCU.64 UR20, c[0x0][0x358] ;  /* 0x00006b00ff1477ac */ /* 0x000ee20008000a00 */
[----:B-1----:R-:W-:Y:S01]  /*0380*/  ULEA UR10, UR9, UR4, 0x18 ;  /* 0x00000004090a7291 */ /* 0x002fe2000f8ec0ff */
[----:B0-----:R-:W-:Y:S02]  /*0390*/  SHF.R.U32.HI R12, RZ, 0x5, R0 ;  /* 0x00000005ff0c7819 */ /* 0x001fe40000011600 */
[----:B------:R-:W-:Y:S02]  /*03a0*/  LOP3.LUT R173, R0, 0x60, RZ, 0xc0, !PT ;  /* 0x0000006000ad7812 */ /* 0x000fe400078ec0ff */
[----:B------:R-:W-:-:S02]  /*03b0*/  SGXT.U32 R12, R12, 0x2 ;  /* 0x000000020c0c781a */ /* 0x000fc40000000000 */
[----:B------:R-:W-:Y:S01]  /*03c0*/  LOP3.LUT R4, R0, 0x1f, RZ, 0xc0, !PT ;  /* 0x0000001f00047812 */ /* 0x000fe200078ec0ff */
[----:B------:R-:W-:Y:S01]  /*03d0*/  BAR.SYNC.DEFER_BLOCKING 0x0 ;  /* 0x0000000000007b1d */ /* 0x000fe20000010000 */
[----:B------:R-:W-:Y:S01]  /*03e0*/  IMAD.SHL.U32 R252, R173, 0x4, RZ ;  /* 0x00000004adfc7824 */ /* 0x000fe200078e00ff */
[C---:B------:R-:W-:Y:S02]  /*03f0*/  LOP3.LUT R175, R12.reuse, 0x4, RZ, 0xfc, !PT ;  /* 0x000000040caf7812 */ /* 0x040fe400078efcff */
[----:B------:R-:W-:Y:S02]  /*0400*/  LOP3.LUT R177, R12, 0x8, RZ, 0xfc, !PT ;  /* 0x000000080cb17812 */ /* 0x000fe400078efcff */
[----:B--2---:R-:W-:Y:S02]  /*0410*/  IADD3 R2, P3, P4, R4, UR6, R252 ;  /* 0x0000000604027c10 */ /* 0x004fe4000fc7e0fc */
[----:B------:R-:W-:Y:S02]  /*0420*/  LEA R7, P0, R175, UR6, 0x7 ;  /* 0x00000006af077c11 */ /* 0x000fe4000f8038ff */
[----:B------:R-:W-:-:S02]  /*0430*/  LEA R9, P2, R177, UR6, 0x7 ;  /* 0x00000006b1097c11 */ /* 0x000fc4000f8438ff */
[----:B------:R-:W-:Y:S02]  /*0440*/  IADD3.X R3, PT, PT, RZ, UR7, RZ, P3, P4 ;  /* 0x00000007ff037c10 */ /* 0x000fe40009fe84ff */
[C---:B------:R-:W-:Y:S02]  /*0450*/  IADD3 R6, P3, PT, R4.reuse, R7, RZ ;  /* 0x0000000704067210 */ /* 0x040fe40007f7e0ff */
[----:B------:R-:W-:Y:S02]  /*0460*/  LEA.HI.X R5, R175, UR7, RZ, 0x7, P0 ;  /* 0x00000007af057c11 */ /* 0x000fe400080f3cff */
[----:B------:R-:W-:Y:S02]  /*0470*/  LEA.HI.X R10, R177, UR7, RZ, 0x7, P2 ;  /* 0x00000007b10a7c11 */ /* 0x000fe400090f3cff */
[----:B------:R-:W-:Y:S01]  /*0480*/  IADD3 R8, P4, PT, R4, R9, RZ ;  /* 0x0000000904087210 */ /* 0x000fe20007f9e0ff */
[----:B------:R-:W-:Y:S01]  /*0490*/  IMAD.X R7, RZ, RZ, R5, P3 ;  /* 0x000000ffff077224 */ /* 0x000fe200018e0605 */
[----:B------:R-:W0:Y:S01]  /*04a0*/  LDS R0, [UR10] ;  /* 0x0000000aff007984 */ /* 0x000e220008000800 */
[----:B------:R-:W-:Y:S06]  /*04b0*/  BAR.SYNC.DEFER_BLOCKING 0x0 ;  /* 0x0000000000007b1d */ /* 0x000fec0000010000 */
[----:B---3--:R-:W-:Y:S05]  /*04c0*/  @P1 BRA `(.L_x_5) ;  /* 0x0000000000181947 */ /* 0x008fea0003800000 */
[----:B------:R-:W-:Y:S01]  /*04d0*/  ELECT P0, URZ, PT ;  /* 0x0000000000ff782f */ /* 0x000fe20003800000 */
[----:B------:R-:W-:Y:S01]  /*04e0*/  IMAD.MOV.U32 R5, RZ, RZ, 0x1 ;  /* 0x00000001ff057424 */ /* 0x000fe200078e00ff */
[----:B------:R-:W-:Y:S01]  /*04f0*/  UMOV UR4, 0x40 ;  /* 0x0000004000047882 */ /* 0x000fe20000000000 */
[----:B------:R-:W-:Y:S01]  /*0500*/  UVIRTCOUNT.DEALLOC.SMPOOL 0x80 ;  /* 0x000000800000784c */ /* 0x000fe20000000000 */
[----:B------:R-:W-:-:S09]  /*0510*/  ULEA UR4, UR9, UR4, 0x18 ;  /* 0x0000000409047291 */ /* 0x000fd2000f8ec0ff */
[----:B------:R1:W-:Y:S03]  /*0520*/  @P0 STS.U8 [UR4], R5 ;  /* 0x00000005ff000988 */ /* 0x0003e60008000004 */
.L_x_5:
[C---:B------:R-:W-:Y:S01]  /*0530*/  LOP3.LUT R203, R12.reuse, 0xc, RZ, 0xfc, !PT ;  /* 0x0000000c0ccb7812 */ /* 0x040fe200078efcff */
[----:B------:R-:W2:Y:S01]  /*0540*/  LDG.E.U8 R14, desc[UR20][R2.64] ;  /* 0x00000014020e7981 */ /* 0x000ea2000c1e1100 */
[C---:B------:R-:W-:Y:S02]  /*0550*/  LOP3.LUT R205, R12.reuse, 0x10, RZ, 0xfc, !PT ;  /* 0x000000100ccd7812 */ /* 0x040fe400078efcff */
[----:B-1----:R-:W-:Y:S01]  /*0560*/  LEA R5, P0, R203, UR6, 0x7 ;  /* 0x00000006cb057c11 */ /* 0x002fe2000f8038ff */
[----:B------:R-:W3:Y:S01]  /*0570*/  LDG.E.U8 R16, desc[UR20][R2.64+0x40] ;  /* 0x0000401402107981 */ /* 0x000ee2000c1e1100 */
[C---:B------:R-:W-:Y:S01]  /*0580*/  LOP3.LUT R201, R12.reuse, 0x14, RZ, 0xfc, !PT ;  /* 0x000000140cc97812 */ /* 0x040fe200078efcff */
[----:B------:R-:W-:Y:S02]  /*0590*/  IMAD.X R9, RZ, RZ, R10, P4 ;  /* 0x000000ffff097224 */ /* 0x000fe400020e060a */
[----:B------:R-:W4:Y:S01]  /*05a0*/  LDG.E.U8 R53, desc[UR20][R2.64+0x20] ;  /* 0x0000201402357981 */ /* 0x000f22000c1e1100 */
[----:B------:R-:W-:-:S03]  /*05b0*/  LOP3.LUT R199, R12, 0x18, RZ, 0xfc, !PT ;  /* 0x000000180cc77812 */ /* 0x000fc600078efcff */
[----:B------:R1:W5:Y:S01]  /*05c0*/  LDG.E.U8 R52, desc[UR20][R2.64+0x60] ;  /* 0x0000601402347981 */ /* 0x000362000c1e1100 */
[----:B------:R-:W-:-:S03]  /*05d0*/  LEA.HI.X R10, R203, UR7, RZ, 0x7, P0 ;  /* 0x00000007cb0a7c11 */ /* 0x000fc600080f3cff */
[----:B------:R-:W2:Y:S04]  /*05e0*/  LDG.E.U8 R17, desc[UR20][R6.64] ;  /* 0x0000001406117981 */ /* 0x000ea8000c1e1100 */
[----:B------:R-:W2:Y:S01]  /*05f0*/  LDG.E.U8 R18, desc[UR20][R6.64+0x40] ;  /* 0x0000401406127981 */ /* 0x000ea2000c1e1100 */
[----:B-1----:R-:W-:Y:S02]  /*0600*/  LEA R3, P2, R205, UR6, 0x7 ;  /* 0x00000006cd037c11 */ /* 0x002fe4000f8438ff */
[----:B------:R-:W-:Y:S01]  /*0610*/  IADD3 R2, P3, PT, R4, R5, RZ ;  /* 0x0000000504027210 */ /* 0x000fe20007f7e0ff */
[----:B------:R-:W2:Y:S01]  /*0620*/  LDG.E.U8 R51, desc[UR20][R6.64+0x20] ;  /* 0x0000201406337981 */ /* 0x000ea2000c1e1100 */
[----:B------:R-:W-:-:S03]  /*0630*/  LEA R5, P0, R201, UR6, 0x7 ;  /* 0x00000006c9057c11 */ /* 0x000fc6000f8038ff */
[----:B------:R1:W2:Y:S04]  /*0640*/  LDG.E.U8 R50, desc[UR20][R6.64+0x60] ;  /* 0x0000601406327981 */ /* 0x0002a8000c1e1100 */
[----:B------:R-:W2:Y:S04]  /*0650*/  LDG.E.U8 R19, desc[UR20][R8.64] ;  /* 0x0000001408137981 */ /* 0x000ea8000c1e1100 */
[----:B------:R-:W2:Y:S01]  /*0660*/  LDG.E.U8 R20, desc[UR20][R8.64+0x40] ;  /* 0x0000401408147981 */ /* 0x000ea2000c1e1100 */
[----:B-1----:R-:W-:Y:S02]  /*0670*/  LEA.HI.X R7, R205, UR7, RZ, 0x7, P2 ;  /* 0x00000007cd077c11 */ /* 0x002fe400090f3cff */
[----:B------:R-:W-:Y:S01]  /*0680*/  LEA R11, P2, R199, UR6, 0x7 ;  /* 0x00000006c70b7c11 */ /* 0x000fe2000f8438ff */
[----:B------:R-:W2:Y:S01]  /*0690*/  LDG.E.U8 R49, desc[UR20][R8.64+0x20] ;  /* 0x0000201408317981 */ /* 0x000ea2000c1e1100 */
[----:B------:R-:W-:Y:S01]  /*06a0*/  IADD3 R6, P4, PT, R4, R3, RZ ;  /* 0x0000000304067210 */ /* 0x000fe20007f9e0ff */
[----:B------:R-:W-:-:S02]  /*06b0*/  IMAD.X R3, RZ, RZ, R10, P3 ;  /* 0x000000ffff037224 */ /* 0x000fc400018e060a */
[----:B------:R1:W2:Y:S01]  /*06c0*/  LDG.E.U8 R48, desc[UR20][R8.64+0x60] ;  /* 0x0000601408307981 */ /* 0x0002a2000c1e1100 */
[C---:B------:R-:W-:Y:S01]  /*06d0*/  LOP3.LUT R197, R12.reuse, 0x1c, RZ, 0xfc, !PT ;  /* 0x0000001c0cc57812 */ /* 0x040fe200078efcff */
[----:B------:R-:W-:Y:S01]  /*06e0*/  IMAD.X R7, RZ, RZ, R7, P4 ;  /* 0x000000ffff077224 */ /* 0x000fe200020e0607 */
[----:B------:R-:W-:Y:S01]  /*06f0*/  LOP3.LUT R195, R12, 0x20, RZ, 0xfc, !PT ;  /* 0x000000200cc37812 */ /* 0x000fe200078efcff */
[----:B------:R-:W2:Y:S04]  /*0700*/  LDG.E.U8 R148, desc[UR20][R2.64] ;  /* 0x0000001402947981 */ /* 0x000ea8000c1e1100 */
[----:B------:R-:W2:Y:S01]  /*0710*/  LDG.E.U8 R147, desc[UR20][R2.64+0x40] ;  /* 0x0000401402937981 */ /* 0x000ea2000c1e1100 */
[C---:B-1----:R-:W-:Y:S02]  /*0720*/  IADD3 R8, P3, PT, R4.reuse, R5, RZ ;  /* 0x0000000504087210 */ /* 0x042fe40007f7e0ff */
[----:B------:R-:W-:Y:S01]  /*0730*/  LEA.HI.X R9, R201, UR7, RZ, 0x7, P0 ;  /* 0x00000007c9097c11 */ /* 0x000fe200080f3cff */
[----:B------:R-:W2:Y:S01]  /*0740*/  LDG.E.U8 R47, desc[UR20][R2.64+0x20] ;  /* 0x00002014022f7981 */ /* 0x000ea2000c1e1100 */
[----:B------:R-:W-:-:S02]  /*0750*/  IADD3 R10, P0, PT, R4, R11, RZ ;  /* 0x0000000b040a7210 */ /* 0x000fc40007f1e0ff */
[----:B------:R-:W-:Y:S01]  /*0760*/  LEA.HI.X R5, R199, UR7, RZ, 0x7, P2 ;  /* 0x00000007c7057c11 */ /* 0x000fe200090f3cff */
[----:B------:R1:W2:Y:S01]  /*0770*/  LDG.E.U8 R46, desc[UR20][R2.64+0x60] ;  /* 0x00006014022e7981 */ /* 0x0002a2000c1e1100 */
[----:B------:R-:W-:-:S03]  /*0780*/  IMAD.X R9, RZ, RZ, R9, P3 ;  /* 0x000000ffff097224 */ /* 0x000fc600018e0609 */
[----:B------:R-:W-:Y:S01]  /*0790*/  IMAD.X R11, RZ, RZ, R5, P0 ;  /* 0x000000ffff0b7224 */ /* 0x000fe200000e0605 */
[----:B------:R-:W2:Y:S01]  /*07a0*/  LDG.E.U8 R146, desc[UR20][R6.64] ;  /* 0x0000001406927981 */ /* 0x000ea2000c1e1100 */
[----:B------:R-:W-:-:S03]  /*07b0*/  LOP3.LUT R193, R12, 0x24, RZ, 0xfc, !PT ;  /* 0x000000240cc17812 */ /* 0x000fc600078efcff */
[----:B------:R-:W2:Y:S01]  /*07c0*/  LDG.E.U8 R107, desc[UR20][R6.64+0x40] ;  /* 0x00004014066b7981 */ /* 0x000ea2000c1e1100 */
[----:B-1----:R-:W-:-:S03]  /*07d0*/  LEA R3, P0, R197, UR6, 0x7 ;  /* 0x00000006c5037c11 */ /* 0x002fc6000f8038ff */
[----:B------:R-:W2:Y:S01]  /*07e0*/  LDG.E.U8 R45, desc[UR20][R6.64+0x20] ;  /* 0x00002014062d7981 */ /* 0x000ea2000c1e1100 */
[----:B------:R-:W-:-:S03]  /*07f0*/  IADD3 R2, P3, PT, R4, R3, RZ ;  /* 0x0000000304027210 */ /* 0x000fc60007f7e0ff */
[----:B------:R1:W2:Y:S01]  /*0800*/  LDG.E.U8 R44, desc[UR20][R6.64+0x60] ;  /* 0x00006014062c7981 */ /* 0x0002a2000c1e1100 */
[----:B------:R-:W-:Y:S02]  /*0810*/  LOP3.LUT R187, R12, 0x28, RZ, 0xfc, !PT ;  /* 0x000000280cbb7812 */ /* 0x000fe400078efcff */
[----:B------:R-:W-:Y:S01]  /*0820*/  LEA.HI.X R3, R197, UR7, RZ, 0x7, P0 ;  /* 0x00000007c5037c11 */ /* 0x000fe200080f3cff */
[----:B------:R-:W2:Y:S04]  /*0830*/  LDG.E.U8 R106, desc[UR20][R8.64] ;  /* 0x00000014086a7981 */ /* 0x000ea8000c1e1100 */
[----:B------:R-:W2:Y:S01]  /*0840*/  LDG.E.U8 R105, desc[UR20][R8.64+0x40] ;  /* 0x0000401408697981 */ /* 0x000ea2000c1e1100 */
[----:B-1----:R-:W-:-:S03]  /*0850*/  LEA R7, P2, R195, UR6, 0x7 ;  /* 0x00000006c3077c11 */ /* 0x002fc6000f8438ff */
[----:B------:R-:W2:Y:S01]  /*0860*/  LDG.E.U8 R43, desc[UR20][R8.64+0x20] ;  /* 0x00002014082b7981 */ /* 0x000ea2000c1e1100 */
[----:B------:R-:W-:-:S03]  /*0870*/  IADD3 R6, P4, PT, R4, R7, RZ ;  /* 0x0000000704067210 */ /* 0x000fc60007f9e0ff */
[----:B------:R1:W2:Y:S01]  /*0880*/  LDG.E.U8 R42, desc[UR20][R8.64+0x60] ;  /* 0x00006014082a7981 */ /* 0x0002a2000c1e1100 */
[----:B------:R-:W-:Y:S01]  /*0890*/  LEA.HI.X R5, R195, UR7, RZ, 0x7, P2 ;  /* 0x00000007c3057c11 */ /* 0x000fe200090f3cff */
[----:B------:R-:W-:Y:S02]  /*08a0*/  IMAD.X R3, RZ, RZ, R3, P3 ;  /* 0x000000ffff037224 */ /* 0x000fe400018e0603 */
[----:B------:R-:W2:Y:S04]  /*08b0*/  LDG.E.U8 R104, desc[UR20][R10.64] ;  /* 0x000000140a687981 */ /* 0x000ea8000c1e1100 */
[----:B------:R-:W2:Y:S01]  /*08c0*/  LDG.E.U8 R103, desc[UR20][R10.64+0x40] ;  /* 0x000040140a677981 */ /* 0x000ea2000c1e1100 */
[----:B-1----:R-:W-:-:S03]  /*08d0*/  LEA R9, P0, R193, UR6, 0x7 ;  /* 0x00000006c1097c11 */ /* 0x002fc6000f8038ff */
[----:B------:R-:W2:Y:S04]  /*08e0*/  LDG.E.U8 R41, desc[UR20][R10.64+0x20] ;  /* 0x000020140a297981 */ /* 0x000ea8000c1e1100 */
[----:B------:R1:W2:Y:S01]  /*08f0*/  LDG.E.U8 R40, desc[UR20][R10.64+0x60] ;  /* 0x000060140a287981 */ /* 0x0002a2000c1e1100 */
[----:B------:R-:W-:Y:S01]  /*0900*/  IADD3 R8, P3, PT, R4, R9, RZ ;  /* 0x0000000904087210 */ /* 0x000fe20007f7e0ff */
[----:B------:R-:W-:Y:S01]  /*0910*/  IMAD.X R7, RZ, RZ, R5, P4 ;  /* 0x000000ffff077224 */ /* 0x000fe200020e0605 */
[----:B------:R-:W-:Y:S01]  /*0920*/  LEA.HI.X R9, R193, UR7, RZ, 0x7, P0 ;  /* 0x00000007c1097c11 */ /* 0x000fe200080f3cff */
[----:B------:R-:W2:Y:S01]  /*0930*/  LDG.E.U8 R102, desc[UR20][R2.64] ;  /* 0x0000001402667981 */ /* 0x000ea2000c1e1100 */
[C---:B------:R-:W-:Y:S02]  /*0940*/  LOP3.LUT R189, R12.reuse, 0x2c, RZ, 0xfc, !PT ;  /* 0x0000002c0cbd7812 */ /* 0x040fe400078efcff */
[----:B------:R-:W-:Y:S01]  /*0950*/  LOP3.LUT R191, R12, 0x30, RZ, 0xfc, !PT ;  /* 0x000000300cbf7812 */ /* 0x000fe200078efcff */
[----:B------:R-:W2:Y:S01]  /*0960*/  LDG.E.U8 R101, desc[UR20][R2.64+0x40] ;  /* 0x0000401402657981 */ /* 0x000ea2000c1e1100 */
[----:B-1----:R-:W-:-:S03]  /*0970*/  LEA R11, P2, R187, UR6, 0x7 ;  /* 0x00000006bb0b7c11 */ /* 0x002fc6000f8438ff */
[----:B------:R-:W2:Y:S01]  /*0980*/  LDG.E.U8 R39, desc[UR20][R2.64+0x20] ;  /* 0x0000201402277981 */ /* 0x000ea2000c1e1100 */
[----:B------:R-:W-:Y:S02]  /*0990*/  IADD3 R10, P0, PT, R4, R11, RZ ;  /* 0x0000000b040a7210 */ /* 0x000fe40007f1e0ff */
        /* <DEDUP_REMOVED lines=33> */
[----:B-1----:R-:W-:-:S02]  /*0bb0*/  LEA R11, P2, R183, UR6, 0x7 ;  /* 0x00000006b70b7c11 */ /* 0x002fc4000f8438ff */
[----:B------:R-:W-:Y:S01]  /*0bc0*/  LOP3.LUT R21, R12, 0x50, RZ, 0xfc, !PT ;  /* 0x000000500c157812 */ /* 0x000fe200078efcff */
[----:B------:R-:W2:Y:S01]  /*0bd0*/  LDG.E.U8 R91, desc[UR20][R6.64+0x40] ;  /* 0x00004014065b7981 */ /* 0x000ea2000c1e1100 */
[----:B------:R-:W-:Y:S02]  /*0be0*/  IADD3 R10, P0, PT, R4, R11, RZ ;  /* 0x0000000b040a7210 */ /* 0x000fe40007f1e0ff */
[----:B------:R-:W-:Y:S01]  /*0bf0*/  LEA.HI.X R5, R183, UR7, RZ, 0x7, P2 ;  /* 0x00000007b7057c11 */ /* 0x000fe200090f3cff */
[----:B------:R-:W2:Y:S01]  /*0c00*/  LDG.E.U8 R29, desc[UR20][R6.64+0x20] ;  /* 0x00002014061d7981 */ /* 0x000ea2000c1e1100 */
[----:B------:R-:W-:-:S03]  /*0c10*/  LEA R141, P5, R145, UR6, 0x7 ;  /* 0x00000006918d7c11 */ /* 0x000fc6000f8a38ff */
[----:B------:R-:W-:Y:S01]  /*0c20*/  IMAD.X R11, RZ, RZ, R5, P0 ;  /* 0x000000ffff0b7224 */ /* 0x000fe200000e0605 */
[----:B------:R-:W-:Y:S01]  /*0c30*/  LEA.HI.X R66, R145, UR7, RZ, 0x7, P5 ;  /* 0x0000000791427c11 */ /* 0x000fe2000a8f3cff */
[----:B------:R-:W2:Y:S01]  /*0c40*/  LDG.E.U8 R28, desc[UR20][R6.64+0x60] ;  /* 0x00006014061c7981 */ /* 0x000ea2000c1e1100 */
[----:B------:R-:W-:Y:S01]  /*0c50*/  LEA R119, P5, R15, UR6, 0x7 ;  /* 0x000000060f777c11 */ /* 0x000fe2000f8a38ff */
[----:B------:R-:W-:Y:S02]  /*0c60*/  IMAD.X R9, RZ, RZ, R9, P3 ;  /* 0x000000ffff097224 */ /* 0x000fe400018e0609 */
[----:B------:R-:W2:Y:S01]  /*0c70*/  LDG.E.U8 R88, desc[UR20][R10.64] ;  /* 0x000000140a587981 */ /* 0x000ea2000c1e1100 */
[----:B------:R-:W-:-:S03]  /*0c80*/  LOP3.LUT R22, R12, 0x4c, RZ, 0xfc, !PT ;  /* 0x0000004c0c167812 */ /* 0x000fc600078efcff */
[----:B------:R-:W2:Y:S04]  /*0c90*/  LDG.E.U8 R87, desc[UR20][R10.64+0x40] ;  /* 0x000040140a577981 */ /* 0x000ea8000c1e1100 */
[----:B------:R-:W2:Y:S04]  /*0ca0*/  LDG.E.U8 R25, desc[UR20][R10.64+0x20] ;  /* 0x000020140a197981 */ /* 0x000ea8000c1e1100 */
[----:B------:R1:W2:Y:S01]  /*0cb0*/  LDG.E.U8 R24, desc[UR20][R10.64+0x60] ;  /* 0x000060140a187981 */ /* 0x0002a2000c1e1100 */
[----:B------:R-:W-:Y:S02]  /*0cc0*/  LOP3.LUT R23, R12, 0x48, RZ, 0xfc, !PT ;  /* 0x000000480c177812 */ /* 0x000fe400078efcff */
[----:B------:R-:W-:Y:S01]  /*0cd0*/  LEA.HI.X R60, R15, UR7, RZ, 0x7, P5 ;  /* 0x000000070f3c7c11 */ /* 0x000fe2000a8f3cff */
[----:B------:R-:W2:Y:S01]  /*0ce0*/  LDG.E.U8 R90, desc[UR20][R8.64] ;  /* 0x00000014085a7981 */ /* 0x000ea2000c1e1100 */
[----:B------:R-:W-:-:S03]  /*0cf0*/  LEA R117, P6, R21, UR6, 0x7 ;  /* 0x0000000615757c11 */ /* 0x000fc6000f8c38ff */
[----:B------:R-:W2:Y:S01]  /*0d00*/  LDG.E.U8 R89, desc[UR20][R8.64+0x40] ;  /* 0x0000401408597981 */ /* 0x000ea2000c1e1100 */
[----:B-1----:R-:W-:-:S03]  /*0d10*/  LOP3.LUT R11, R12, 0x6c, RZ, 0xfc, !PT ;  /* 0x0000006c0c0b7812 */ /* 0x002fc600078efcff */
[----:B------:R-:W2:Y:S01]  /*0d20*/  LDG.E.U8 R27, desc[UR20][R8.64+0x20] ;  /* 0x00002014081b7981 */ /* 0x000ea2000c1e1100 */
[----:B------:R-:W-:-:S03]  /*0d30*/  LEA R133, P5, R11, UR6, 0x7 ;  /* 0x000000060b857c11 */ /* 0x000fc6000f8a38ff */
[----:B------:R1:W2:Y:S01]  /*0d40*/  LDG.E.U8 R26, desc[UR20][R8.64+0x60] ;  /* 0x00006014081a7981 */ /* 0x0002a2000c1e1100 */
[----:B------:R-:W-:Y:S02]  /*0d50*/  LEA R115, P0, R22, UR6, 0x7 ;  /* 0x0000000616737c11 */ /* 0x000fe4000f8038ff */
[----:B------:R-:W-:Y:S01]  /*0d60*/  LEA R113, P2, R23, UR6, 0x7 ;  /* 0x0000000617717c11 */ /* 0x000fe2000f8438ff */
[----:B------:R-:W2:Y:S01]  /*0d70*/  LDG.E.U8 R93, desc[UR20][R2.64+0x40] ;  /* 0x00004014025d7981 */ /* 0x000ea2000c1e1100 */
[C---:B------:R-:W-:Y:S02]  /*0d80*/  LOP3.LUT R7, R12.reuse, 0x60, RZ, 0xfc, !PT ;  /* 0x000000600c077812 */ /* 0x040fe400078efcff */
[----:B------:R-:W-:Y:S01]  /*0d90*/  LEA.HI.X R54, R11, UR7, RZ, 0x7, P5 ;  /* 0x000000070b367c11 */ /* 0x000fe2000a8f3cff */
[----:B------:R-:W2:Y:S01]  /*0da0*/  LDG.E.U8 R31, desc[UR20][R2.64+0x20] ;  /* 0x00002014021f7981 */ /* 0x000ea2000c1e1100 */
[C---:B-1----:R-:W-:Y:S02]  /*0db0*/  LOP3.LUT R8, R12.reuse, 0x64, RZ, 0xfc, !PT ;  /* 0x000000640c087812 */ /* 0x042fe400078efcff */
[C---:B------:R-:W-:Y:S01]  /*0dc0*/  LOP3.LUT R9, R12.reuse, 0x68, RZ, 0xfc, !PT ;  /* 0x000000680c097812 */ /* 0x040fe200078efcff */
[----:B------:R1:W2:Y:S01]  /*0dd0*/  LDG.E.U8 R30, desc[UR20][R2.64+0x60] ;  /* 0x00006014021e7981 */ /* 0x0002a2000c1e1100 */
[----:B------:R-:W-:-:S02]  /*0de0*/  LOP3.LUT R143, R12, 0x40, RZ, 0xfc, !PT ;  /* 0x000000400c8f7812 */ /* 0x000fc400078efcff */
[----:B------:R-:W-:Y:S01]  /*0df0*/  LEA.HI.X R61, R21, UR7, RZ, 0x7, P6 ;  /* 0x00000007153d7c11 */ /* 0x000fe2000b0f3cff */
[----:B0-----:R0:W-:Y:S01]  /*0e00*/  STL [R1+0x40], R0 ;  /* 0x0000400001007387 */ /* 0x0011e20000100800 */
[----:B------:R-:W-:Y:S02]  /*0e10*/  IADD3 R116, P5, PT, R4, R117, RZ ;  /* 0x0000007504747210 */ /* 0x000fe40007fbe0ff */
[----:B------:R-:W-:Y:S02]  /*0e20*/  LEA.HI.X R62, R22, UR7, RZ, 0x7, P0 ;  /* 0x00000007163e7c11 */ /* 0x000fe400080f3cff */
[----:B------:R-:W-:Y:S02]  /*0e30*/  LEA.HI.X R63, R23, UR7, RZ, 0x7, P2 ;  /* 0x00000007173f7c11 */ /* 0x000fe400090f3cff */
[----:B------:R-:W-:Y:S02]  /*0e40*/  LEA R129, P0, R8, UR6, 0x7 ;  /* 0x0000000608817c11 */ /* 0x000fe4000f8038ff */
[----:B------:R-:W-:-:S02]  /*0e50*/  LEA R127, P2, R7, UR6, 0x7 ;  /* 0x00000006077f7c11 */ /* 0x000fc4000f8438ff */
[----:B------:R-:W-:Y:S01]  /*0e60*/  LEA R131, P6, R9, UR6, 0x7 ;  /* 0x0000000609837c11 */ /* 0x000fe2000f8c38ff */
[----:B------:R-:W-:Y:S01]  /*0e70*/  IMAD.X R117, RZ, RZ, R61, P5 ;  /* 0x000000ffff757224 */ /* 0x000fe200028e063d */
[----:B------:R-:W-:Y:S02]  /*0e80*/  LOP3.LUT R10, R12, 0x78, RZ, 0xfc, !PT ;  /* 0x000000780c0a7812 */ /* 0x000fe400078efcff */
[----:B------:R-:W-:Y:S02]  /*0e90*/  LEA R121, P4, R143, UR6, 0x7 ;  /* 0x000000068f797c11 */ /* 0x000fe4000f8838ff */
[----:B------:R-:W-:Y:S01]  /*0ea0*/  LEA.HI.X R56, R8, UR7, RZ, 0x7, P0 ;  /* 0x0000000708387c11 */ /* 0x000fe200080f3cff */
[----:B------:R-:W2:Y:S01]  /*0eb0*/  LDG.E.U8 R76, desc[UR20][R116.64] ;  /* 0x00000014744c7981 */ /* 0x000ea2000c1e1100 */
[----:B------:R-:W-:Y:S02]  /*0ec0*/  IADD3 R128, P5, PT, R4, R129, RZ ;  /* 0x0000008104807210 */ /* 0x000fe40007fbe0ff */
[----:B------:R-:W-:Y:S01]  /*0ed0*/  LEA.HI.X R57, R7, UR7, RZ, 0x7, P2 ;  /* 0x0000000707397c11 */ /* 0x000fe200090f3cff */
[----:B------:R-:W2:Y:S01]  /*0ee0*/  LDG.E.U8 R75, desc[UR20][R116.64+0x40] ;  /* 0x00004014744b7981 */ /* 0x000ea2000c1e1100 */
[----:B------:R-:W-:-:S02]  /*0ef0*/  LEA.HI.X R55, R9, UR7, RZ, 0x7, P6 ;  /* 0x0000000709377c11 */ /* 0x000fc4000b0f3cff */
[----:B------:R-:W-:Y:S01]  /*0f00*/  LEA.HI.X R65, R143, UR7, RZ, 0x7, P4 ;  /* 0x000000078f417c11 */ /* 0x000fe2000a0f3cff */
[----:B------:R-:W2:Y:S01]  /*0f10*/  LDG.E.U8 R155, desc[UR20][R116.64+0x20] ;  /* 0x00002014749b7981 */ /* 0x000ea2000c1e1100 */
[----:B------:R-:W-:Y:S02]  /*0f20*/  LEA R139, P2, R10, UR6, 0x7 ;  /* 0x000000060a8b7c11 */ /* 0x000fe4000f8438ff */
[----:B------:R-:W-:Y:S01]  /*0f30*/  IADD3 R120, P6, PT, R4, R121, RZ ;  /* 0x0000007904787210 */ /* 0x000fe20007fde0ff */
[----:B------:R-:W-:Y:S01]  /*0f40*/  IMAD.X R129, RZ, RZ, R56, P5 ;  /* 0x000000ffff817224 */ /* 0x000fe200028e0638 */
[----:B------:R-:W-:Y:S01]  /*0f50*/  LEA.HI.X R21, R10, UR7, RZ, 0x7, P2 ;  /* 0x000000070a157c11 */ /* 0x000fe200090f3cff */
[----:B------:R-:W2:Y:S01]  /*0f60*/  LDG.E.U8 R158, desc[UR20][R116.64+0x60] ;  /* 0x00006014749e7981 */ /* 0x000ea2000c1e1100 */
[----:B------:R-:W-:Y:S01]  /*0f70*/  IADD3 R138, P5, PT, R4, R139, RZ ;  /* 0x0000008b048a7210 */ /* 0x000fe20007fbe0ff */
[----:B------:R-:W-:Y:S01]  /*0f80*/  IMAD.X R121, RZ, RZ, R65, P6 ;  /* 0x000000ffff797224 */ /* 0x000fe200030e0641 */
[C---:B------:R-:W-:Y:S01]  /*0f90*/  LOP3.LUT R181, R12.reuse, 0x44, RZ, 0xfc, !PT ;  /* 0x000000440cb57812 */ /* 0x040fe200078efcff */
[----:B------:R-:W2:Y:S01]  /*0fa0*/  LDG.E.U8 R65, desc[UR20][R128.64+0x40] ;  /* 0x0000401480417981 */ /* 0x000ea2000c1e1100 */
[----:B------:R-:W-:-:S02]  /*0fb0*/  LOP3.LUT R5, R12, 0x58, RZ, 0xfc, !PT ;  /* 0x000000580c057812 */ /* 0x000fc400078efcff */
[C---:B------:R-:W-:Y:S02]  /*0fc0*/  LOP3.LUT R6, R12.reuse, 0x5c, RZ, 0xfc, !PT ;  /* 0x0000005c0c067812 */ /* 0x040fe400078efcff */
[C---:B------:R-:W-:Y:S02]  /*0fd0*/  LOP3.LUT R13, R12.reuse, 0x70, RZ, 0xfc, !PT ;  /* 0x000000700c0d7812 */ /* 0x040fe400078efcff */
[C---:B-1----:R-:W-:Y:S01]  /*0fe0*/  LOP3.LUT R3, R12.reuse, 0x74, RZ, 0xfc, !PT ;  /* 0x000000740c037812 */ /* 0x042fe200078efcff */
[----:B------:R-:W-:Y:S01]  /*0ff0*/  IMAD.X R139, RZ, RZ, R21, P5 ;  /* 0x000000ffff8b7224 */ /* 0x000fe200028e0615 */
[----:B------:R-:W-:Y:S01]  /*1000*/  LOP3.LUT R12, R12, 0x7c, RZ, 0xfc, !PT ;  /* 0x0000007c0c0c7812 */ /* 0x000fe200078efcff */
[----:B------:R-:W2:Y:S01]  /*1010*/  LDG.E.U8 R84, desc[UR20][R120.64] ;  /* 0x0000001478547981 */ /* 0x000ea2000c1e1100 */
[C---:B------:R-:W-:Y:S02]  /*1020*/  LEA R111, P3, R181.reuse, UR6, 0x7 ;  /* 0x00000006b56f7c11 */ /* 0x040fe4000f8638ff */
[----:B------:R-:W-:Y:S01]  /*1030*/  LEA R109, P0, R12, UR6, 0x7 ;  /* 0x000000060c6d7c11 */ /* 0x000fe2000f8038ff */
[----:B------:R-:W2:Y:S01]  /*1040*/  LDG.E.U8 R83, desc[UR20][R120.64+0x40] ;  /* 0x0000401478537981 */ /* 0x000ea2000c1e1100 */
[----:B------:R-:W-:-:S03]  /*1050*/  LEA.HI.X R64, R181, UR7, RZ, 0x7, P3 ;  /* 0x00000007b5407c11 */ /* 0x000fc600098f3cff */
[----:B------:R-:W2:Y:S04]  /*1060*/  LDG.E.U8 R21, desc[UR20][R120.64+0x20] ;  /* 0x0000201478157981 */ /* 0x000ea8000c1e1100 */
[----:B------:R1:W2:Y:S01]  /*1070*/  LDG.E.U8 R150, desc[UR20][R120.64+0x60] ;  /* 0x0000601478967981 */ /* 0x0002a2000c1e1100 */
[----:B------:R-:W-:Y:S02]  /*1080*/  LEA R125, P3, R6, UR6, 0x7 ;  /* 0x00000006067d7c11 */ /* 0x000fe4000f8638ff */
[----:B------:R-:W-:Y:S01]  /*1090*/  LEA.HI.X R2, R12, UR7, RZ, 0x7, P0 ;  /* 0x000000070c027c11 */ /* 0x000fe200080f3cff */
[----:B------:R-:W2:Y:S01]  /*10a0*/  LDG.E.U8 R56, desc[UR20][R138.64+0x40] ;  /* 0x000040148a387981 */ /* 0x000ea2000c1e1100 */
[----:B------:R-:W-:Y:S02]  /*10b0*/  IADD3 R140, P0, PT, R4, R141, RZ ;  /* 0x0000008d048c7210 */ /* 0x000fe40007f1e0ff */
[----:B------:R-:W-:Y:S01]  /*10c0*/  LEA R123, P4, R5, UR6, 0x7 ;  /* 0x00000006057b7c11 */ /* 0x000fe2000f8838ff */
[----:B------:R-:W2:Y:S01]  /*10d0*/  LDG.E.U8 R178, desc[UR20][R138.64+0x60] ;  /* 0x000060148ab27981 */ /* 0x000ea2000c1e1100 */
[----:B-1----:R-:W1:Y:S01]  /*10e0*/  LDC.64 R120, c[0x0][0x388] ;  /* 0x0000e200ff787b82 */ /* 0x002e620000000a00 */
[----:B------:R-:W-:-:S02]  /*10f0*/  LEA.HI.X R58, R6, UR7, RZ, 0x7, P3 ;  /* 0x00000007063a7c11 */ /* 0x000fc400098f3cff */
[----:B------:R-:W2:Y:S01]  /*1100*/  LDG.E.U8 R165, desc[UR20][R128.64+0x20] ;  /* 0x0000201480a57981 */ /* 0x000ea2000c1e1100 */
[----:B------:R-:W-:Y:S01]  /*1110*/  LEA R137, P3, R3, UR6, 0x7 ;  /* 0x0000000603897c11 */ /* 0x000fe2000f8638ff */
[----:B------:R-:W-:Y:S01]  /*1120*/  IMAD.X R141, RZ, RZ, R66, P0 ;  /* 0x000000ffff8d7224 */ /* 0x000fe200000e0642 */
[C---:B------:R-:W-:Y:S01]  /*1130*/  IADD3 R110, P2, PT, R4.reuse, R111, RZ ;  /* 0x0000006f046e7210 */ /* 0x040fe20007f5e0ff */
[----:B------:R-:W2:Y:S01]  /*1140*/  LDG.E.U8 R66, desc[UR20][R128.64] ;  /* 0x0000001480427981 */ /* 0x000ea2000c1e1100 */
[C---:B------:R-:W-:Y:S02]  /*1150*/  IADD3 R118, P0, PT, R4.reuse, R119, RZ ;  /* 0x0000007704767210 */ /* 0x040fe40007f1e0ff */
[----:B------:R-:W-:Y:S01]  /*1160*/  LEA.HI.X R59, R5, UR7, RZ, 0x7, P4 ;  /* 0x00000007053b7c11 */ /* 0x000fe2000a0f3cff */
[----:B------:R-:W2:Y:S01]  /*1170*/  LDG.E.U8 R168, desc[UR20][R128.64+0x60] ;  /* 0x0000601480a87981 */ /* 0x000ea2000c1e1100 */
[----:B------:R-:W-:Y:S02]  /*1180*/  LEA.HI.X R22, R3, UR7, RZ, 0x7, P3 ;  /* 0x0000000703167c11 */ /* 0x000fe400098f3cff */
[C---:B------:R-:W-:Y:S01]  /*1190*/  LEA R135, P4, R13.reuse, UR6, 0x7 ;  /* 0x000000060d877c11 */ /* 0x040fe2000f8838ff */
[----:B------:R-:W2:Y:S01]  /*11a0*/  LDG.E.U8 R86, desc[UR20][R140.64] ;  /* 0x000000148c567981 */ /* 0x000ea2000c1e1100 */
[C---:B------:R-:W-:Y:S01]  /*11b0*/  IADD3 R112, P3, PT, R4.reuse, R113, RZ ;  /* 0x0000007104707210 */ /* 0x040fe20007f7e0ff */
[----:B------:R-:W-:Y:S01]  /*11c0*/  IMAD.X R111, RZ, RZ, R64, P2 ;  /* 0x000000ffff6f7224 */ /* 0x000fe200010e0640 */
[----:B------:R-:W-:Y:S01]  /*11d0*/  LEA.HI.X R23, R13, UR7, RZ, 0x7, P4 ;  /* 0x000000070d177c11 */ /* 0x000fe2000a0f3cff */
[----:B------:R-:W-:Y:S01]  /*11e0*/  IMAD.X R119, RZ, RZ, R60, P0 ;  /* 0x000000ffff777224 */ /* 0x000fe200000e063c */
[C---:B------:R-:W-:Y:S01]  /*11f0*/  IADD3 R122, P2, PT, R4.reuse, R123, RZ ;  /* 0x0000007b047a7210 */ /* 0x040fe20007f5e0ff */
[----:B------:R-:W-:Y:S01]  /*1200*/  IMAD.X R113, RZ, RZ, R63, P3 ;  /* 0x000000ffff717224 */ /* 0x000fe200018e063f */
[C---:B------:R-:W-:Y:S01]  /*1210*/  IADD3 R130, P0, PT, R4.reuse, R131, RZ ;  /* 0x0000008304827210 */ /* 0x040fe20007f1e0ff */
[----:B------:R-:W2:Y:S01]  /*1220*/  LDG.E.U8 R82, desc[UR20][R110.64] ;  /* 0x000000146e527981 */ /* 0x000ea2000c1e1100 */
[C---:B------:R-:W-:Y:S01]  /*1230*/  IADD3 R114, P4, PT, R4.reuse, R115, RZ ;  /* 0x0000007304727210 */ /* 0x040fe20007f9e0ff */
[----:B------:R-:W-:Y:S01]  /*1240*/  IMAD.X R123, RZ, RZ, R59, P2 ;  /* 0x000000ffff7b7224 */ /* 0x000fe200010e063b */
[C---:B------:R-:W-:Y:S01]  /*1250*/  IADD3 R132, P2, PT, R4.reuse, R133, RZ ;  /* 0x0000008504847210 */ /* 0x040fe20007f5e0ff */
[----:B------:R-:W-:Y:S01]  /*1260*/  IMAD.X R131, RZ, RZ, R55, P0 ;  /* 0x000000ffff837224 */ /* 0x000fe200000e0637 */
[----:B------:R-:W-:Y:S01]  /*1270*/  IADD3 R108, P0, PT, R4, R109, RZ ;  /* 0x0000006d046c7210 */ /* 0x000fe20007f1e0ff */
[----:B------:R-:W-:Y:S01]  /*1280*/  IMAD.X R115, RZ, RZ, R62, P4 ;  /* 0x000000ffff737224 */ /* 0x000fe200020e063e */
[----:B------:R-:W2:Y:S04]  /*1290*/  LDG.E.U8 R80, desc[UR20][R112.64] ;  /* 0x0000001470507981 */ /* 0x000ea8000c1e1100 */
[----:B------:R-:W2:Y:S04]  /*12a0*/  LDG.E.U8 R79, desc[UR20][R112.64+0x40] ;  /* 0x00004014704f7981 */ /* 0x000ea8000c1e1100 */
[----:B------:R-:W2:Y:S04]  /*12b0*/  LDG.E.U8 R151, desc[UR20][R112.64+0x20] ;  /* 0x0000201470977981 */ /* 0x000ea8000c1e1100 */
[----:B------:R1:W2:Y:S01]  /*12c0*/  LDG.E.U8 R154, desc[UR20][R112.64+0x60] ;  /* 0x00006014709a7981 */ /* 0x0002a2000c1e1100 */
[----:B------:R-:W-:-:S02]  /*12d0*/  IMAD.X R133, RZ, RZ, R54, P2 ;  /* 0x000000ffff857224 */ /* 0x000fc400010e0636 */
[----:B------:R-:W-:Y:S01]  /*12e0*/  IMAD.X R109, RZ, RZ, R2, P0 ;  /* 0x000000ffff6d7224 */ /* 0x000fe200000e0602 */
[----:B------:R-:W2:Y:S01]  /*12f0*/  LDG.E.U8 R78, desc[UR20][R114.64] ;  /* 0x00000014724e7981 */ /* 0x000ea2000c1e1100 */
[----:B------:R-:W-:-:S03]  /*1300*/  IADD3 R124, P3, PT, R4, R125, RZ ;  /* 0x0000007d047c7210 */ /* 0x000fc60007f7e0ff */
[----:B------:R-:W2:Y:S01]  /*1310*/  LDG.E.U8 R77, desc[UR20][R114.64+0x40] ;  /* 0x00004014724d7981 */ /* 0x000ea2000c1e1100 */
[----:B-1----:R-:W-:-:S03]  /*1320*/  IMAD.WIDE.U32 R112, R173, 0x8, R120 ;  /* 0x00000008ad707825 */ /* 0x002fc600078e0078 */
[----:B------:R-:W2:Y:S01]  /*1330*/  LDG.E.U8 R153, desc[UR20][R114.64+0x20] ;  /* 0x0000201472997981 */ /* 0x000ea2000c1e1100 */
[----:B------:R-:W-:-:S03]  /*1340*/  IADD3 R116, P0, PT, R4, R112, RZ ;  /* 0x0000007004747210 */ /* 0x000fc60007f1e0ff */
[----:B------:R1:W2:Y:S04]  /*1350*/  LDG.E.U8 R156, desc[UR20][R114.64+0x60] ;  /* 0x00006014729c7981 */ /* 0x0002a8000c1e1100 */
[----:B------:R-:W2:Y:S04]  /*1360*/  LDG.E.U8 R81, desc[UR20][R110.64+0x40] ;  /* 0x000040146e517981 */ /* 0x000ea8000c1e1100 */
[----:B------:R-:W2:Y:S01]  /*1370*/  LDG.E.U8 R149, desc[UR20][R110.64+0x20] ;  /* 0x000020146e957981 */ /* 0x000ea2000c1e1100 */
[----:B-1----:R-:W-:-:S03]  /*1380*/  IMAD.WIDE.U32 R114, R175, 0x100, R120 ;  /* 0x00000100af727825 */ /* 0x002fc600078e0078 */
[----:B------:R1:W2:Y:S01]  /*1390*/  LDG.E.U8 R152, desc[UR20][R110.64+0x60] ;  /* 0x000060146e987981 */ /* 0x0002a2000c1e1100 */
[----:B------:R-:W-:-:S03]  /*13a0*/  IMAD.X R117, RZ, RZ, R113, P0 ;  /* 0x000000ffff757224 */ /* 0x000fc600000e0671 */
[----:B------:R-:W2:Y:S01]  /*13b0*/  LDG.E.U8 R62, desc[UR20][R132.64] ;  /* 0x00000014843e7981 */ /* 0x000ea2000c1e1100 */
[----:B------:R-:W-:-:S03]  /*13c0*/  IADD3 R126, P4, PT, R4, R127, RZ ;  /* 0x0000007f047e7210 */ /* 0x000fc60007f9e0ff */
[----:B------:R-:W2:Y:S01]  /*13d0*/  LDG.E.U8 R61, desc[UR20][R132.64+0x40] ;  /* 0x00004014843d7981 */ /* 0x000ea2000c1e1100 */
[----:B-1----:R-:W-:-:S03]  /*13e0*/  IMAD.WIDE.U32 R110, R177, 0x100, R120 ;  /* 0x00000100b16e7825 */ /* 0x002fc600078e0078 */
[----:B------:R-:W2:Y:S04]  /*13f0*/  LDG.E.U8 R169, desc[UR20][R132.64+0x20] ;  /* 0x0000201484a97981 */ /* 0x000ea8000c1e1100 */
[----:B------:R1:W2:Y:S01]  /*1400*/  LDG.E.U8 R172, desc[UR20][R132.64+0x60] ;  /* 0x0000601484ac7981 */ /* 0x0002a2000c1e1100 */
[----:B------:R-:W-:Y:S01]  /*1410*/  IMAD.X R125, RZ, RZ, R58, P3 ;  /* 0x000000ffff7d7224 */ /* 0x000fe200018e063a */
[C---:B------:R-:W-:Y:S02]  /*1420*/  IADD3 R134, P3, PT, R4.reuse, R135, RZ ;  /* 0x0000008704867210 */ /* 0x040fe40007f7e0ff */
[----:B------:R-:W2:Y:S04]  /*1430*/  LDG.E.U8 R72, desc[UR20][R122.64] ;  /* 0x000000147a487981 */ /* 0x000ea8000c1e1100 */
[----:B------:R-:W2:Y:S01]  /*1440*/  LDG.E.U8 R71, desc[UR20][R122.64+0x40] ;  /* 0x000040147a477981 */ /* 0x000ea2000c1e1100 */
[----:B-1----:R-:W-:-:S03]  /*1450*/  IADD3 R132, P2, PT, R4, R114, RZ ;  /* 0x0000007204847210 */ /* 0x002fc60007f5e0ff */
[----:B------:R-:W2:Y:S01]  /*1460*/  LDG.E.U8 R159, desc[UR20][R122.64+0x20] ;  /* 0x000020147a9f7981 */ /* 0x000ea2000c1e1100 */
[----:B------:R-:W-:-:S03]  /*1470*/  IADD3 R114, P0, PT, R4, R110, RZ ;  /* 0x0000006e04727210 */ /* 0x000fc60007f1e0ff */
[----:B------:R1:W2:Y:S01]  /*1480*/  LDG.E.U8 R162, desc[UR20][R122.64+0x60] ;  /* 0x000060147aa27981 */ /* 0x0002a2000c1e1100 */
[----:B------:R-:W-:Y:S02]  /*1490*/  IMAD.X R133, RZ, RZ, R115, P2 ;  /* 0x000000ffff857224 */ /* 0x000fe400010e0673 */
[----:B------:R-:W-:Y:S01]  /*14a0*/  IMAD.X R115, RZ, RZ, R111, P0 ;  /* 0x000000ffff737224 */ /* 0x000fe200000e066f */
[----:B------:R-:W2:Y:S01]  /*14b0*/  LDG.E.U8 R2, desc[UR20][R138.64] ;  /* 0x000000148a027981 */ /* 0x000ea2000c1e1100 */
[----:B------:R-:W-:-:S03]  /*14c0*/  IMAD.X R127, RZ, RZ, R57, P4 ;  /* 0x000000ffff7f7224 */ /* 0x000fc600020e0639 */
[----:B------:R0:W2:Y:S01]  /*14d0*/  LDG.E.U8 R175, desc[UR20][R138.64+0x20] ;  /* 0x000020148aaf7981 */ /* 0x0000a2000c1e1100 */
[----:B-1----:R-:W-:-:S03]  /*14e0*/  IMAD.WIDE.U32 R122, R203, 0x100, R120 ;  /* 0x00000100cb7a7825 */ /* 0x002fc600078e0078 */
[----:B------:R-:W2:Y:S01]  /*14f0*/  LDG.E.U8 R74, desc[UR20][R118.64] ;  /* 0x00000014764a7981 */ /* 0x000ea2000c1e1100 */
[----:B------:R-:W-:-:S03]  /*1500*/  IMAD.X R135, RZ, RZ, R23, P3 ;  /* 0x000000ffff877224 */ /* 0x000fc600018e0617 */
[----:B------:R-:W2:Y:S01]  /*1510*/  LDG.E.U8 R73, desc[UR20][R118.64+0x40] ;  /* 0x0000401476497981 */ /* 0x000ea2000c1e1100 */
[--C-:B------:R-:W-:Y:S01]  /*1520*/  IMAD.WIDE.U32 R112, R199, 0x100, R120.reuse ;  /* 0x00000100c7707825 */ /* 0x100fe200078e0078 */
[----:B0-----:R-:W-:Y:S02]  /*1530*/  IADD3 R138, P0, PT, R4, R122, RZ ;  /* 0x0000007a048a7210 */ /* 0x001fe40007f1e0ff */
[----:B------:R-:W2:Y:S04]  /*1540*/  LDG.E.U8 R157, desc[UR20][R118.64+0x20] ;  /* 0x00002014769d7981 */ /* 0x000ea8000c1e1100 */
[----:B------:R0:W2:Y:S04]  /*1550*/  LDG.E.U8 R160, desc[UR20][R118.64+0x60] ;  /* 0x0000601476a07981 */ /* 0x0000a8000c1e1100 */
[----:B------:R-:W2:Y:S04]  /*1560*/  LDG.E.U8 R55, desc[UR20][R108.64] ;  /* 0x000000146c377981 */ /* 0x000ea8000c1e1100 */
[----:B------:R-:W2:Y:S01]  /*1570*/  LDG.E.U8 R54, desc[UR20][R108.64+0x40] ;  /* 0x000040146c367981 */ /* 0x000ea2000c1e1100 */
[----:B0-----:R-:W-:-:S03]  /*1580*/  IMAD.WIDE.U32 R118, R205, 0x100, R120 ;  /* 0x00000100cd767825 */ /* 0x001fc600078e0078 */
[----:B------:R-:W2:Y:S04]  /*1590*/  LDG.E.U8 R177, desc[UR20][R108.64+0x20] ;  /* 0x000020146cb17981 */ /* 0x000ea8000c1e1100 */
[----:B------:R0:W2:Y:S01]  /*15a0*/  LDG.E.U8 R179, desc[UR20][R108.64+0x60] ;  /* 0x000060146cb37981 */ /* 0x0000a2000c1e1100 */
[----:B------:R-:W-:Y:S01]  /*15b0*/  IMAD.X R139, RZ, RZ, R123, P0 ;  /* 0x000000ffff8b7224 */ /* 0x000fe200000e067b */
[----:B------:R-:W-:Y:S02]  /*15c0*/  IADD3 R122, P0, PT, R4, R112, RZ ;  /* 0x00000070047a7210 */ /* 0x000fe40007f1e0ff */
[----:B------:R-:W2:Y:S01]  /*15d0*/  LDG.E.U8 R68, desc[UR20][R126.64] ;  /* 0x000000147e447981 */ /* 0x000ea2000c1e1100 */
[----:B------:R-:W-:-:S03]  /*15e0*/  IMAD.WIDE.U32 R110, R197, 0x100, R120 ;  /* 0x00000100c56e7825 */ /* 0x000fc600078e0078 */
[----:B------:R-:W2:Y:S01]  /*15f0*/  LDG.E.U8 R67, desc[UR20][R126.64+0x40] ;  /* 0x000040147e437981 */ /* 0x000ea2000c1e1100 */
[----:B0-----:R-:W-:-:S03]  /*1600*/  IMAD.WIDE.U32 R108, R201, 0x100, R120 ;  /* 0x00000100c96c7825 */ /* 0x001fc600078e0078 */
[----:B------:R-:W2:Y:S01]  /*1610*/  LDG.E.U8 R163, desc[UR20][R126.64+0x20] ;  /* 0x000020147ea37981 */ /* 0x000ea2000c1e1100 */
[----:B------:R-:W-:-:S03]  /*1620*/  IADD3 R136, P4, PT, R4, R137, RZ ;  /* 0x0000008904887210 */ /* 0x000fc60007f9e0ff */
[----:B------:R0:W2:Y:S04]  /*1630*/  LDG.E.U8 R166, desc[UR20][R126.64+0x60] ;  /* 0x000060147ea67981 */ /* 0x0000a8000c1e1100 */
[----:B------:R-:W2:Y:S04]  /*1640*/  LDG.E.U8 R70, desc[UR20][R124.64] ;  /* 0x000000147c467981 */ /* 0x000ea8000c1e1100 */
[----:B------:R-:W2:Y:S01]  /*1650*/  LDG.E.U8 R69, desc[UR20][R124.64+0x40] ;  /* 0x000040147c457981 */ /* 0x000ea2000c1e1100 */
[----:B0-----:R-:W-:-:S03]  /*1660*/  IADD3 R126, P2, PT, R4, R118, RZ ;  /* 0x00000076047e7210 */ /* 0x001fc60007f5e0ff */
[----:B------:R-:W2:Y:S04]  /*1670*/  LDG.E.U8 R60, desc[UR20][R134.64] ;  /* 0x00000014863c7981 */ /* 0x000ea8000c1e1100 */
[----:B------:R-:W2:Y:S04]  /*1680*/  LDG.E.U8 R59, desc[UR20][R134.64+0x40] ;  /* 0x00004014863b7981 */ /* 0x000ea8000c1e1100 */
[----:B------:R-:W2:Y:S04]  /*1690*/  LDG.E.U8 R161, desc[UR20][R124.64+0x20] ;  /* 0x000020147ca17981 */ /* 0x000ea8000c1e1100 */
[----:B------:R0:W2:Y:S04]  /*16a0*/  LDG.E.U8 R164, desc[UR20][R124.64+0x60] ;  /* 0x000060147ca47981 */ /* 0x0000a8000c1e1100 */
[----:B------:R-:W2:Y:S04]  /*16b0*/  LDG.E.U8 R171, desc[UR20][R134.64+0x20] ;  /* 0x0000201486ab7981 */ /* 0x000ea8000c1e1100 */
[----:B------:R1:W2:Y:S01]  /*16c0*/  LDG.E.U8 R174, desc[UR20][R134.64+0x60] ;  /* 0x0000601486ae7981 */ /* 0x0002a2000c1e1100 */
[----:B0-----:R-:W-:-:S03]  /*16d0*/  IMAD.WIDE.U32 R124, R195, 0x100, R120 ;  /* 0x00000100c37c7825 */ /* 0x001fc600078e0078 */
[----:B------:R-:W2:Y:S01]  /*16e0*/  LDG.E.U8 R64, desc[UR20][R130.64] ;  /* 0x0000001482407981 */ /* 0x000ea2000c1e1100 */
[----:B------:R-:W-:Y:S02]  /*16f0*/  IMAD.X R127, RZ, RZ, R119, P2 ;  /* 0x000000ffff7f7224 */ /* 0x000fe400010e0677 */
[----:B------:R-:W-:Y:S01]  /*1700*/  IMAD.WIDE.U32 R128, R187, 0x100, R120 ;  /* 0x00000100bb807825 */ /* 0x000fe200078e0078 */
[----:B------:R-:W2:Y:S01]  /*1710*/  LDG.E.U8 R63, desc[UR20][R130.64+0x40] ;  /* 0x00004014823f7981 */ /* 0x000ea2000c1e1100 */
[C---:B-1----:R-:W-:Y:S02]  /*1720*/  IADD3 R134, P3, PT, R4.reuse, R108, RZ ;  /* 0x0000006c04867210 */ /* 0x042fe40007f7e0ff */
[----:B------:R-:W-:Y:S01]  /*1730*/  IMAD.X R123, RZ, RZ, R113, P0 ;  /* 0x000000ffff7b7224 */ /* 0x000fe200000e0671 */
[C---:B------:R-:W-:Y:S01]  /*1740*/  IADD3 R112, P2, PT, R4.reuse, R110, RZ ;  /* 0x0000006e04707210 */ /* 0x040fe20007f5e0ff */
[----:B------:R-:W-:Y:S01]  /*1750*/  IMAD.X R137, RZ, RZ, R22, P4 ;  /* 0x000000ffff897224 */ /* 0x000fe200020e0616 */
[----:B------:R-:W-:Y:S01]  /*1760*/  IADD3 R124, P0, PT, R4, R124, RZ ;  /* 0x0000007c047c7210 */ /* 0x000fe20007f1e0ff */
[----:B------:R-:W-:Y:S01]  /*1770*/  IMAD.X R135, RZ, RZ, R109, P3 ;  /* 0x000000ffff877224 */ /* 0x000fe200018e066d */
[----:B------:R-:W2:Y:S01]  /*1780*/  LDG.E.U8 R167, desc[UR20][R130.64+0x20] ;  /* 0x0000201482a77981 */ /* 0x000ea2000c1e1100 */
[----:B------:R-:W-:-:S03]  /*1790*/  IMAD.WIDE.U32 R108, R193, 0x100, R120 ;  /* 0x00000100c16c7825 */ /* 0x000fc600078e0078 */
[----:B------:R0:W2:Y:S01]  /*17a0*/  LDG.E.U8 R170, desc[UR20][R130.64+0x60] ;  /* 0x0000601482aa7981 */ /* 0x0000a2000c1e1100 */
[----:B------:R-:W-:Y:S01]  /*17b0*/  IMAD.X R113, RZ, RZ, R111, P2 ;  /* 0x000000ffff717224 */ /* 0x000fe200010e066f */
[----:B------:R-:W-:Y:S01]  /*17c0*/  IADD3 R108, P2, PT, R4, R108, RZ ;  /* 0x0000006c046c7210 */ /* 0x000fe20007f5e0ff */
[----:B------:R-:W-:Y:S01]  /*17d0*/  IMAD.X R125, RZ, RZ, R125, P0 ;  /* 0x000000ffff7d7224 */ /* 0x000fe200000e067d */
[----:B------:R-:W2:Y:S01]  /*17e0*/  LDG.E.U8 R85, desc[UR20][R140.64+0x40] ;  /* 0x000040148c557981 */ /* 0x000ea2000c1e1100 */
[----:B------:R-:W-:-:S03]  /*17f0*/  IMAD.WIDE.U32 R118, R189, 0x100, R120 ;  /* 0x00000100bd767825 */ /* 0x000fc600078e0078 */
[----:B------:R-:W2:Y:S01]  /*1800*/  LDG.E.U8 R58, desc[UR20][R136.64] ;  /* 0x00000014883a7981 */ /* 0x000ea2000c1e1100 */
[----:B------:R-:W-:Y:S01]  /*1810*/  IMAD.WIDE.U32 R110, R191, 0x100, R120 ;  /* 0x00000100bf6e7825 */ /* 0x000fe200078e0078 */
[----:B0-----:R-:W-:Y:S02]  /*1820*/  IADD3 R130, P0, PT, R4, R128, RZ ;  /* 0x0000008004827210 */ /* 0x001fe40007f1e0ff */
[----:B------:R-:W2:Y:S04]  /*1830*/  LDG.E.U8 R57, desc[UR20][R136.64+0x40] ;  /* 0x0000401488397981 */ /* 0x000ea8000c1e1100 */
[----:B------:R-:W2:Y:S04]  /*1840*/  LDG.E.U8 R173, desc[UR20][R136.64+0x20] ;  /* 0x0000201488ad7981 */ /* 0x000ea8000c1e1100 */
[----:B------:R0:W2:Y:S01]  /*1850*/  LDG.E.U8 R176, desc[UR20][R136.64+0x60] ;  /* 0x0000601488b07981 */ /* 0x0000a2000c1e1100 */
[----:B------:R-:W-:-:S03]  /*1860*/  IMAD.X R109, RZ, RZ, R109, P2 ;  /* 0x000000ffff6d7224 */ /* 0x000fc600010e066d */
[----:B------:R-:W2:Y:S01]  /*1870*/  LDG.E.U8 R23, desc[UR20][R140.64+0x20] ;  /* 0x000020148c177981 */ /* 0x000ea2000c1e1100 */
[----:B------:R-:W-:-:S03]  /*1880*/  IMAD.X R131, RZ, RZ, R129, P0 ;  /* 0x000000ffff837224 */ /* 0x000fc600000e0681 */
[----:B------:R1:W2:Y:S01]  /*1890*/  LDG.E.U8 R22, desc[UR20][R140.64+0x60] ;  /* 0x000060148c167981 */ /* 0x0002a2000c1e1100 */
[--C-:B0-----:R-:W-:Y:S01]  /*18a0*/  IMAD.WIDE.U32 R136, R185, 0x100, R120.reuse ;  /* 0x00000100b9887825 */ /* 0x101fe200078e0078 */
[C---:B------:R-:W-:Y:S02]  /*18b0*/  IADD3 R118, P2, PT, R4.reuse, R118, RZ ;  /* 0x0000007604767210 */ /* 0x040fe40007f5e0ff */
[----:B------:R-:W2:Y:S01]  /*18c0*/  LDG.E.U8 R251, desc[UR20][R116.64] ;  /* 0x0000001474fb7981 */ /* 0x000ea2000c1e1100 */
[C---:B------:R-:W-:Y:S01]  /*18d0*/  IADD3 R110, P3, PT, R4.reuse, R110, RZ ;  /* 0x0000006e046e7210 */ /* 0x040fe20007f7e0ff */
[--C-:B------:R-:W-:Y:S01]  /*18e0*/  IMAD.WIDE.U32 R128, R183, 0x100, R120.reuse ;  /* 0x00000100b7807825 */ /* 0x100fe200078e0078 */
[----:B------:R-:W-:Y:S01]  /*18f0*/  IADD3 R136, P0, PT, R4, R136, RZ ;  /* 0x0000008804887210 */ /* 0x000fe20007f1e0ff */
[----:B------:R-:W2:Y:S02]  /*1900*/  LDG.E.U8 R250, desc[UR20][R116.64+0x40] ;  /* 0x0000401474fa7981 */ /* 0x000ea4000c1e1100 */
[----:B------:R-:W-:-:S02]  /*1910*/  IMAD.WIDE.U32 R144, R145, 0x100, R120 ;  /* 0x0000010091907825 */ /* 0x000fc400078e0078 */
[----:B------:R-:W2:Y:S02]  /*1920*/  LDG.E.U8 R249, desc[UR20][R116.64+0x80] ;  /* 0x0000801474f97981 */ /* 0x000ea4000c1e1100 */
[--C-:B------:R-:W-:Y:S02]  /*1930*/  IMAD.WIDE.U32 R142, R143, 0x100, R120.reuse ;  /* 0x000001008f8e7825 */ /* 0x100fe400078e0078 */
[----:B------:R-:W2:Y:S02]  /*1940*/  LDG.E.U8 R248, desc[UR20][R116.64+0xc0] ;  /* 0x0000c01474f87981 */ /* 0x000ea4000c1e1100 */
[----:B-1----:R-:W-:Y:S02]  /*1950*/  IMAD.WIDE.U32 R140, R181, 0x100, R120 ;  /* 0x00000100b58c7825 */ /* 0x002fe400078e0078 */
[----:B------:R-:W2:Y:S02]  /*1960*/  LDG.E.U8 R247, desc[UR20][R132.64] ;  /* 0x0000001484f77981 */ /* 0x000ea4000c1e1100 */
[----:B------:R-:W-:Y:S01]  /*1970*/  IMAD.X R119, RZ, RZ, R119, P2 ;  /* 0x000000ffff777224 */ /* 0x000fe200010e0677 */
[C---:B------:R-:W-:Y:S01]  /*1980*/  IADD3 R144, P2, PT, R4.reuse, R144, RZ ;  /* 0x0000009004907210 */ /* 0x040fe20007f5e0ff */
[----:B------:R-:W-:Y:S01]  /*1990*/  IMAD.X R111, RZ, RZ, R111, P3 ;  /* 0x000000ffff6f7224 */ /* 0x000fe200018e066f */
[C---:B------:R-:W-:Y:S01]  /*19a0*/  IADD3 R142, P3, PT, R4.reuse, R142, RZ ;  /* 0x0000008e048e7210 */ /* 0x040fe20007f7e0ff */
[----:B------:R-:W-:Y:S01]  /*19b0*/  IMAD.X R137, RZ, RZ, R137, P0 ;  /* 0x000000ffff897224 */ /* 0x000fe200000e0689 */
[C---:B------:R-:W-:Y:S01]  /*19c0*/  IADD3 R128, P0, PT, R4.reuse, R128, RZ ;  /* 0x0000008004807210 */ /* 0x040fe20007f1e0ff */
[----:B------:R-:W2:Y:S01]  /*19d0*/  LDG.E.U8 R246, desc[UR20][R132.64+0x40] ;  /* 0x0000401484f67981 */ /* 0x000ea2000c1e1100 */
[----:B------:R-:W-:Y:S01]  /*19e0*/  IADD3 R140, P4, PT, R4, R140, RZ ;  /* 0x0000008c048c7210 */ /* 0x000fe20007f9e0ff */
[----:B------:R-:W-:-:S02]  /*19f0*/  IMAD.X R145, RZ, RZ, R145, P2 ;  /* 0x000000ffff917224 */ /* 0x000fc400010e0691 */
[----:B------:R-:W-:Y:S01]  /*1a00*/  IMAD.X R129, RZ, RZ, R129, P0 ;  /* 0x000000ffff817224 */ /* 0x000fe200000e0681 */
[----:B------:R-:W2:Y:S01]  /*1a10*/  LDG.E.U8 R245, desc[UR20][R132.64+0x80] ;  /* 0x0000801484f57981 */ /* 0x000ea2000c1e1100 */
[----:B------:R-:W-:Y:S02]  /*1a20*/  IMAD.X R143, RZ, RZ, R143, P3 ;  /* 0x000000ffff8f7224 */ /* 0x000fe400018e068f */
[----:B------:R-:W-:Y:S01]  /*1a30*/  IMAD.X R141, RZ, RZ, R141, P4 ;  /* 0x000000ffff8d7224 */ /* 0x000fe200020e068d */
[----:B------:R-:W2:Y:S04]  /*1a40*/  LDG.E.U8 R244, desc[UR20][R132.64+0xc0] ;  /* 0x0000c01484f47981 */ /* 0x000ea8000c1e1100 */
[----:B------:R-:W2:Y:S04]  /*1a50*/  LDG.E.U8 R243, desc[UR20][R114.64] ;  /* 0x0000001472f37981 */ /* 0x000ea8000c1e1100 */
[----:B------:R-:W2:Y:S04]  /*1a60*/  LDG.E.U8 R242, desc[UR20][R114.64+0x40] ;  /* 0x0000401472f27981 */ /* 0x000ea8000c1e1100 */
[----:B------:R-:W2:Y:S04]  /*1a70*/  LDG.E.U8 R241, desc[UR20][R114.64+0x80] ;  /* 0x0000801472f17981 */ /* 0x000ea8000c1e1100 */
[----:B------:R-:W4:Y:S04]  /*1a80*/  LDG.E.U8 R240, desc[UR20][R114.64+0xc0] ;  /* 0x0000c01472f07981 */ /* 0x000f28000c1e1100 */
        /* <DEDUP_REMOVED lines=59> */
[----:B------:R-:W4:Y:S01]  /*1e40*/  LDG.E.U8 R180, desc[UR20][R140.64+0xc0] ;  /* 0x0000c0148cb47981 */ /* 0x000f22000c1e1100 */
[----:B------:R-:W0:Y:S02]  /*1e50*/  S2R R0, SR_TID.X ;  /* 0x0000000000007919 */ /* 0x000e240000002100 */
[----:B0-----:R-:W-:-:S02]  /*1e60*/  LOP3.LUT R4, R0, 0x60, RZ, 0xc0, !PT ;  /* 0x0000006000047812 */ /* 0x001fc400078ec0ff */
[----:B------:R-:W-:Y:S02]  /*1e70*/  LOP3.LUT R252, R252, 0x1f, R0, 0xf8, !PT ;  /* 0x0000001ffcfc7812 */ /* 0x000fe400078ef800 */
[----:B------:R-:W-:Y:S01]  /*1e80*/  SHF.R.U32.HI R4, RZ, 0x1, R4 ;  /* 0x00000001ff047819 */ /* 0x000fe20000011604 */
[----:B------:R-:W4:Y:S03]  /*1e90*/  LDL.LU R0, [R1+0x40] ;  /* 0x0000400001007983 */ /* 0x000f260000300800 */
[----:B------:R-:W-:-:S05]  /*1ea0*/  LOP3.LUT R252, R252, R4, RZ, 0x3c, !PT ;  /* 0x00000004fcfc7212 */ /* 0x000fca00078e3cff */
[----:B---3--:R0:W-:Y:S02]  /*1eb0*/  STS.U8 [R252+UR10+0x8040], R16 ;  /* 0x00804010fc007988 */ /* 0x0081e4000800000a */
[----:B0-----:R-:W0:Y:S01]  /*1ec0*/  S2R R16, SR_TID.X ;  /* 0x0000000000107919 */ /* 0x001e220000002100 */
[----:B------:R-:W1:Y:S01]  /*1ed0*/  S2R R4, SR_TID.X ;  /* 0x0000000000047919 */ /* 0x000e620000002100 */
[----:B--2---:R0:W-:Y:S04]  /*1ee0*/  STS.U8 [R252+UR10+0x8000], R14 ;  /* 0x0080000efc007988 */ /* 0x0041e8000800000a */
[----:B------:R2:W-:Y:S04]  /*1ef0*/  STS.U8 [R252+UR10+0x8200], R18 ;  /* 0x00820012fc007988 */ /* 0x0005e8000800000a */
[----:B------:R3:W-:Y:S01]  /*1f00*/  STS.U8 [R252+UR10+0xb000], R68 ;  /* 0x00b00044fc007988 */ /* 0x0007e2000800000a */
[----:B0-----:R-:W-:-:S02]  /*1f10*/  SHF.R.U32.HI R14, RZ, 0x5, R16 ;  /* 0x00000005ff0e7819 */ /* 0x001fc40000011610 */
[--C-:B--2---:R-:W-:Y:S02]  /*1f20*/  SHF.R.U32.HI R18, RZ, 0x5, R16.reuse ;  /* 0x00000005ff127819 */ /* 0x104fe40000011610 */
[----:B------:R-:W-:Y:S02]  /*1f30*/  SHF.R.U32.HI R16, RZ, 0x5, R16 ;  /* 0x00000005ff107819 */ /* 0x000fe40000011610 */
[----:B------:R-:W-:Y:S02]  /*1f40*/  SGXT.U32 R18, R18, 0x2 ;  /* 0x000000021212781a */ /* 0x000fe40000000000 */
[----:B------:R-:W-:Y:S02]  /*1f50*/  SGXT.U32 R16, R16, 0x2 ;  /* 0x000000021010781a */ /* 0x000fe40000000000 */
[----:B------:R-:W-:Y:S02]  /*1f60*/  LOP3.LUT R18, R18, 0x4c, RZ, 0xfc, !PT ;  /* 0x0000004c12127812 */ /* 0x000fe400078efcff */
[----:B------:R-:W-:-:S02]  /*1f70*/  LOP3.LUT R16, R16, 0x48, RZ, 0xfc, !PT ;  /* 0x0000004810107812 */ /* 0x000fc400078efcff */
[----:B------:R-:W-:Y:S01]  /*1f80*/  SGXT.U32 R14, R14, 0x2 ;  /* 0x000000020e0e781a */ /* 0x000fe20000000000 */
[----:B------:R0:W-:Y:S01]  /*1f90*/  STS.U8 [R252+UR10+0x8240], R17 ;  /* 0x00824011fc007988 */ /* 0x0001e2000800000a */
[----:B---3--:R-:W-:Y:S02]  /*1fa0*/  LOP3.LUT R68, R252, 0x20, RZ, 0x3c, !PT ;  /* 0x00000020fc447812 */ /* 0x008fe400078e3cff */
[----:B------:R-:W-:Y:S01]  /*1fb0*/  LOP3.LUT R14, R14, 0x50, RZ, 0xfc, !PT ;  /* 0x000000500e0e7812 */ /* 0x000fe200078efcff */
[----:B------:R2:W-:Y:S01]  /*1fc0*/  STS.U8 [R252+UR10+0x8400], R19 ;  /* 0x00840013fc007988 */ /* 0x0005e2000800000a */
[----:B-1----:R-:W-:-:S03]  /*1fd0*/  LOP3.LUT R4, R4, 0x1f, RZ, 0xc0, !PT ;  /* 0x0000001f04047812 */ /* 0x002fc600078ec0ff */
[----:B------:R-:W-:Y:S01]  /*1fe0*/  STS.U8 [R252+UR10+0x8440], R20 ;  /* 0x00844014fc007988 */ /* 0x000fe2000800000a */
[----:B0-----:R-:W-:-:S03]  /*1ff0*/  IMAD.WIDE.U32 R16, R16, 0x100, R120 ;  /* 0x0000010010107825 */ /* 0x001fc600078e0078 */
[----:B------:R-:W-:Y:S01]  /*2000*/  STS.U8 [R252+UR10+0x8640], R148 ;  /* 0x00864094fc007988 */ /* 0x000fe2000800000a */
[----:B--2---:R-:W-:-:S03]  /*2010*/  IMAD.WIDE.U32 R18, R18, 0x100, R120 ;  /* 0x0000010012127825 */ /* 0x004fc600078e0078 */
[----:B------:R-:W-:Y:S04]  /*2020*/  STS.U8 [R252+UR10+0x8600], R147 ;  /* 0x00860093fc007988 */ /* 0x000fe8000800000a */
        /* <DEDUP_REMOVED lines=51> */
[----:B------:R0:W-:Y:S04]  /*2360*/  STS.U8 [R252+UR10+0xbc00], R2 ;  /* 0x00bc0002fc007988 */ /* 0x0001e8000800000a */
[----:B------:R-:W-:Y:S04]  /*2370*/  STS.U8 [R252+UR10+0xbc40], R56 ;  /* 0x00bc4038fc007988 */ /* 0x000fe8000800000a */
[----:B------:R-:W-:Y:S04]  /*2380*/  STS.U8 [R252+UR10+0xbe40], R55 ;  /* 0x00be4037fc007988 */ /* 0x000fe8000800000a */
[----:B------:R-:W-:Y:S01]  /*2390*/  STS.U8 [R252+UR10+0xbe00], R54 ;  /* 0x00be0036fc007988 */ /* 0x000fe2000800000a */
[----:B0-----:R-:W-:-:S03]  /*23a0*/  IADD3 R2, P2, PT, R4, R18, RZ ;  /* 0x0000001204027210 */ /* 0x001fc60007f5e0ff */
[----:B------:R-:W-:Y:S04]  /*23b0*/  STS.U8 [R68+UR10+0x9640], R31 ;  /* 0x0096401f44007988 */ /* 0x000fe8000800000a */
[----:B------:R0:W-:Y:S04]  /*23c0*/  STS.U8 [R68+UR10+0x9600], R30 ;  /* 0x0096001e44007988 */ /* 0x0001e8000800000a */
[----:B------:R1:W-:Y:S04]  /*23d0*/  STS.U8 [R68+UR10+0xa000], R21 ;  /* 0x00a0001544007988 */ /* 0x0003e8000800000a */
[----:B------:R-:W-:Y:S01]  /*23e0*/  STS.U8 [R68+UR10+0x9e40], R23 ;  /* 0x009e401744007988 */ /* 0x000fe2000800000a */
[----:B0-----:R-:W-:Y:S01]  /*23f0*/  IMAD.WIDE.U32 R30, R6, 0x100, R120 ;  /* 0x00000100061e7825 */ /* 0x001fe200078e0078 */
[----:B------:R-:W-:-:S02]  /*2400*/  IADD3 R6, P0, PT, R4, R16, RZ ;  /* 0x0000001004067210 */ /* 0x000fc40007f1e0ff */
[----:B------:R0:W-:Y:S01]  /*2410*/  STS.U8 [R68+UR10+0x9e00], R22 ;  /* 0x009e001644007988 */ /* 0x0001e2000800000a */
[----:B-1----:R-:W-:-:S03]  /*2420*/  IMAD.WIDE.U32 R20, R14, 0x100, R120 ;  /* 0x000001000e147825 */ /* 0x002fc600078e0078 */
[----:B------:R-:W-:Y:S01]  /*2430*/  STS.U8 [R68+UR10+0x8c00], R41 ;  /* 0x008c002944007988 */ /* 0x000fe2000800000a */
[----:B------:R-:W-:-:S03]  /*2440*/  IMAD.WIDE.U32 R14, R15, 0x100, R120 ;  /* 0x000001000f0e7825 */ /* 0x000fc600078e0078 */
[----:B------:R1:W-:Y:S01]  /*2450*/  STS.U8 [R68+UR10+0x8c40], R40 ;  /* 0x008c402844007988 */ /* 0x0003e2000800000a */
[----:B0-----:R-:W-:-:S03]  /*2460*/  IMAD.WIDE.U32 R22, R5, 0x100, R120 ;  /* 0x0000010005167825 */ /* 0x001fc600078e0078 */
[----:B------:R-:W-:Y:S04]  /*2470*/  STS.U8 [R68+UR10+0x9400], R33 ;  /* 0x0094002144007988 */ /* 0x000fe8000800000a */
[----:B------:R0:W-:Y:S01]  /*2480*/  STS.U8 [R68+UR10+0x9440], R32 ;  /* 0x0094402044007988 */ /* 0x0001e2000800000a */
[----:B-1----:R-:W-:-:S03]  /*2490*/  IMAD.WIDE.U32 R40, R3, 0x100, R120 ;  /* 0x0000010003287825 */ /* 0x002fc600078e0078 */
[----:B------:R-:W-:Y:S01]  /*24a0*/  STS.U8 [R68+UR10+0x9240], R35 ;  /* 0x0092402344007988 */ /* 0x000fe2000800000a */
[----:B------:R-:W-:-:S03]  /*24b0*/  IMAD.X R3, RZ, RZ, R19, P2 ;  /* 0x000000ffff037224 */ /* 0x000fc600010e0613 */
[----:B------:R1:W-:Y:S01]  /*24c0*/  STS.U8 [R68+UR10+0x9200], R34 ;  /* 0x0092002244007988 */ /* 0x0003e2000800000a */
[----:B0-----:R-:W-:-:S03]  /*24d0*/  IMAD.WIDE.U32 R32, R7, 0x100, R120 ;  /* 0x0000010007207825 */ /* 0x001fc600078e0078 */
[----:B------:R0:W-:Y:S01]  /*24e0*/  STS.U8 [R68+UR10+0x9840], R28 ;  /* 0x0098401c44007988 */ /* 0x0001e2000800000a */
[----:B------:R-:W-:-:S03]  /*24f0*/  IMAD.X R7, RZ, RZ, R17, P0 ;  /* 0x000000ffff077224 */ /* 0x000fc600000e0611 */
[----:B------:R2:W-:Y:S01]  /*2500*/  STS.U8 [R68+UR10+0x9a00], R26 ;  /* 0x009a001a44007988 */ /* 0x0005e2000800000a */
[----:B-1----:R-:W-:-:S03]  /*2510*/  IMAD.WIDE.U32 R34, R8, 0x100, R120 ;  /* 0x0000010008227825 */ /* 0x002fc600078e0078 */
[----:B------:R1:W-:Y:S01]  /*2520*/  STS.U8 [R68+UR10+0x9c40], R24 ;  /* 0x009c401844007988 */ /* 0x0003e2000800000a */
[C---:B0-----:R-:W-:Y:S01]  /*2530*/  IADD3 R28, P0, PT, R4.reuse, R20, RZ ;  /* 0x00000014041c7210 */ /* 0x041fe20007f1e0ff */
[----:B------:R-:W-:Y:S02]  /*2540*/  IMAD.WIDE.U32 R8, R9, 0x100, R120 ;  /* 0x0000010009087825 */ /* 0x000fe400078e0078 */
[----:B------:R-:W-:Y:S01]  /*2550*/  STS.U8 [R68+UR10+0x9000], R37 ;  /* 0x0090002544007988 */ /* 0x000fe2000800000a */
[----:B--2---:R-:W-:-:S03]  /*2560*/  IADD3 R26, P2, PT, R4, R14, RZ ;  /* 0x0000000e041a7210 */ /* 0x004fc60007f5e0ff */
[----:B------:R0:W-:Y:S01]  /*2570*/  STS.U8 [R68+UR10+0x9040], R36 ;  /* 0x0090402444007988 */ /* 0x0001e2000800000a */
[C---:B-1----:R-:W-:Y:S02]  /*2580*/  IADD3 R24, P3, PT, R4.reuse, R22, RZ ;  /* 0x0000001604187210 */ /* 0x042fe40007f7e0ff */
[----:B------:R-:W-:Y:S01]  /*2590*/  IADD3 R22, P4, PT, R4, R30, RZ ;  /* 0x0000001e04167210 */ /* 0x000fe20007f9e0ff */
[----:B------:R1:W-:Y:S01]  /*25a0*/  STS.U8 [R68+UR10+0x9800], R29 ;  /* 0x0098001d44007988 */ /* 0x0003e2000800000a */
[----:B0-----:R-:W-:-:S03]  /*25b0*/  IMAD.WIDE.U32 R36, R11, 0x100, R120 ;  /* 0x000001000b247825 */ /* 0x001fc600078e0078 */
[----:B------:R0:W-:Y:S04]  /*25c0*/  STS.U8 [R68+UR10+0x9a40], R27 ;  /* 0x009a401b44007988 */ /* 0x0001e8000800000a */
[----:B------:R2:W-:Y:S01]  /*25d0*/  STS.U8 [R68+UR10+0x9c00], R25 ;  /* 0x009c001944007988 */ /* 0x0005e2000800000a */
[----:B-1----:R-:W-:Y:S01]  /*25e0*/  IMAD.X R29, RZ, RZ, R21, P0 ;  /* 0x000000ffff1d7224 */ /* 0x002fe200000e0615 */
[C---:B------:R-:W-:Y:S02]  /*25f0*/  IADD3 R20, P0, PT, R4.reuse, R32, RZ ;  /* 0x0000002004147210 */ /* 0x040fe40007f1e0ff */
[----:B------:R-:W-:Y:S01]  /*2600*/  STS.U8 [R68+UR10+0x8a40], R43 ;  /* 0x008a402b44007988 */ /* 0x000fe2000800000a */
[----:B0-----:R-:W-:Y:S01]  /*2610*/  IMAD.X R27, RZ, RZ, R15, P2 ;  /* 0x000000ffff1b7224 */ /* 0x001fe200010e060f */
[----:B------:R-:W-:-:S02]  /*2620*/  IADD3 R18, P2, PT, R4, R34, RZ ;  /* 0x0000002204127210 */ /* 0x000fc40007f5e0ff */
[----:B------:R0:W-:Y:S01]  /*2630*/  STS.U8 [R68+UR10+0x8a00], R42 ;  /* 0x008a002a44007988 */ /* 0x0001e2000800000a */
[----:B--2---:R-:W-:Y:S01]  /*2640*/  IMAD.X R25, RZ, RZ, R23, P3 ;  /* 0x000000ffff197224 */ /* 0x004fe200018e0617 */
[C---:B------:R-:W-:Y:S02]  /*2650*/  IADD3 R16, P3, PT, R4.reuse, R8, RZ ;  /* 0x0000000804107210 */ /* 0x040fe40007f7e0ff */
[----:B------:R-:W-:Y:S01]  /*2660*/  STS.U8 [R68+UR10+0x8e40], R39 ;  /* 0x008e402744007988 */ /* 0x000fe2000800000a */
[----:B------:R-:W-:Y:S01]  /*2670*/  IMAD.X R23, RZ, RZ, R31, P4 ;  /* 0x000000ffff177224 */ /* 0x000fe200020e061f */
[----:B------:R-:W-:Y:S02]  /*2680*/  IADD3 R14, P4, PT, R4, R36, RZ ;  /* 0x00000024040e7210 */ /* 0x000fe40007f9e0ff */
[----:B------:R1:W-:Y:S01]  /*2690*/  STS.U8 [R68+UR10+0x8e00], R38 ;  /* 0x008e002644007988 */ /* 0x0003e2000800000a */
[----:B0-----:R-:W-:-:S03]  /*26a0*/  IMAD.WIDE.U32 R42, R10, 0x100, R120 ;  /* 0x000001000a2a7825 */ /* 0x001fc600078e0078 */
[----:B----4-:R-:W-:Y:S01]  /*26b0*/  STS.U8 [R68+UR10+0x8000], R53 ;  /* 0x0080003544007988 */ /* 0x010fe2000800000a */
[----:B------:R-:W-:Y:S02]  /*26c0*/  IMAD.X R21, RZ, RZ, R33, P0 ;  /* 0x000000ffff157224 */ /* 0x000fe400000e0621 */
[----:B-1----:R-:W-:-:S04]  /*26d0*/  IMAD.WIDE.U32 R38, R13, 0x100, R120 ;  /* 0x000001000d267825 */ /* 0x002fc800078e0078 */
[----:B------:R-:W-:Y:S01]  /*26e0*/  IMAD.WIDE.U32 R120, R12, 0x100, R120 ;  /* 0x000001000c787825 */ /* 0x000fe200078e0078 */
[----:B-----5:R-:W-:Y:S01]  /*26f0*/  STS.U8 [R68+UR10+0x8040], R52 ;  /* 0x0080403444007988 */ /* 0x020fe2000800000a */
[C---:B------:R-:W-:Y:S02]  /*2700*/  IADD3 R12, P0, PT, R4.reuse, R38, RZ ;  /* 0x00000026040c7210 */ /* 0x040fe40007f1e0ff */
[----:B------:R-:W-:Y:S01]  /*2710*/  IMAD.X R19, RZ, RZ, R35, P2 ;  /* 0x000000ffff137224 */ /* 0x000fe200010e0623 */
[----:B------:R-:W-:Y:S01]  /*2720*/  STS.U8 [R68+UR10+0x8240], R51 ;  /* 0x0082403344007988 */ /* 0x000fe2000800000a */
[----:B------:R-:W-:Y:S01]  /*2730*/  IMAD.X R17, RZ, RZ, R9, P3 ;  /* 0x000000ffff117224 */ /* 0x000fe200018e0609 */
[C---:B------:R-:W-:Y:S01]  /*2740*/  IADD3 R10, P2, PT, R4.reuse, R40, RZ ;  /* 0x00000028040a7210 */ /* 0x040fe20007f5e0ff */
[----:B------:R-:W-:Y:S01]  /*2750*/  IMAD.X R15, RZ, RZ, R37, P4 ;  /* 0x000000ffff0f7224 */ /* 0x000fe200020e0625 */
[----:B------:R-:W-:Y:S01]  /*2760*/  STS.U8 [R68+UR10+0x8200], R50 ;  /* 0x0082003244007988 */ /* 0x000fe2000800000a */
[----:B------:R-:W-:-:S02]  /*2770*/  IADD3 R8, P3, PT, R4, R42, RZ ;  /* 0x0000002a04087210 */ /* 0x000fc40007f7e0ff */
[----:B------:R-:W-:Y:S01]  /*2780*/  IADD3 R4, P4, PT, R4, R120, RZ ;  /* 0x0000007804047210 */ /* 0x000fe20007f9e0ff */
        /* <DEDUP_REMOVED lines=37> */
[----:B------:R-:W-:Y:S04]  /*29e0*/  STS.U8 [R252+UR10], R251 ;  /* 0x000000fbfc007988 */ /* 0x000fe8000800000a */
        /* <DEDUP_REMOVED lines=70> */
[----:B------:R1:W-:Y:S04]  /*2e50*/  STS.U8 [R252+UR10+0x6200], R180 ;  /* 0x006200b4fc007988 */ /* 0x0003e8000800000a */
[----:B------:R-:W2:Y:S04]  /*2e60*/  LDG.E.U8 R35, desc[UR20][R116.64+0x20] ;  /* 0x0000201474237981 */ /* 0x000ea8000c1e1100 */
[----:B------:R-:W3:Y:S04]  /*2e70*/  LDG.E.U8 R33, desc[UR20][R116.64+0x60] ;  /* 0x0000601474217981 */ /* 0x000ee8000c1e1100 */
[----:B------:R-:W4:Y:S04]  /*2e80*/  LDG.E.U8 R31, desc[UR20][R116.64+0xa0] ;  /* 0x0000a014741f7981 */ /* 0x000f28000c1e1100 */
[----:B0-----:R-:W5:Y:S04]  /*2e90*/  LDG.E.U8 R181, desc[UR20][R116.64+0xe0] ;  /* 0x0000e01474b57981 */ /* 0x001f68000c1e1100 */
[----:B------:R-:W2:Y:S04]  /*2ea0*/  LDG.E.U8 R183, desc[UR20][R132.64+0x20] ;  /* 0x0000201484b77981 */ /* 0x000ea8000c1e1100 */
[----:B------:R-:W2:Y:S04]  /*2eb0*/  LDG.E.U8 R185, desc[UR20][R132.64+0x60] ;  /* 0x0000601484b97981 */ /* 0x000ea8000c1e1100 */
[----:B------:R-:W2:Y:S04]  /*2ec0*/  LDG.E.U8 R187, desc[UR20][R132.64+0xa0] ;  /* 0x0000a01484bb7981 */ /* 0x000ea8000c1e1100 */
[----:B------:R-:W2:Y:S01]  /*2ed0*/  LDG.E.U8 R193, desc[UR20][R132.64+0xe0] ;  /* 0x0000e01484c17981 */ /* 0x000ea2000c1e1100 */
[----:B------:R-:W-:-:S03]  /*2ee0*/  IMAD.X R13, RZ, RZ, R39, P0 ;  /* 0x000000ffff0d7224 */ /* 0x000fc600000e0627 */
[----:B------:R-:W2:Y:S01]  /*2ef0*/  LDG.E.U8 R195, desc[UR20][R114.64+0x20] ;  /* 0x0000201472c37981 */ /* 0x000ea2000c1e1100 */
[----:B------:R-:W-:-:S03]  /*2f00*/  IMAD.X R11, RZ, RZ, R41, P2 ;  /* 0x000000ffff0b7224 */ /* 0x000fc600010e0629 */
[----:B------:R-:W2:Y:S01]  /*2f10*/  LDG.E.U8 R197, desc[UR20][R114.64+0x60] ;  /* 0x0000601472c57981 */ /* 0x000ea2000c1e1100 */
[----:B------:R-:W-:-:S03]  /*2f20*/  IMAD.X R9, RZ, RZ, R43, P3 ;  /* 0x000000ffff097224 */ /* 0x000fc600018e062b */
[----:B------:R-:W2:Y:S01]  /*2f30*/  LDG.E.U8 R199, desc[UR20][R114.64+0xa0] ;  /* 0x0000a01472c77981 */ /* 0x000ea2000c1e1100 */
[----:B------:R-:W-:-:S03]  /*2f40*/  IMAD.X R5, RZ, RZ, R121, P4 ;  /* 0x000000ffff057224 */ /* 0x000fc600020e0679 */
[----:B------:R-:W2:Y:S04]  /*2f50*/  LDG.E.U8 R201, desc[UR20][R114.64+0xe0] ;  /* 0x0000e01472c97981 */ /* 0x000ea8000c1e1100 */
        /* <DEDUP_REMOVED lines=11> */
[----:B------:R0:W2:Y:S04]  /*3010*/  LDG.E.U8 R219, desc[UR20][R134.64+0xe0] ;  /* 0x0000e01486db7981 */ /* 0x0000a8000c1e1100 */
        /* <DEDUP_REMOVED lines=86> */
[----:B------:R-:W3:Y:S04]  /*3580*/  LDG.E.U8 R3, desc[UR20][R24.64+0xa0] ;  /* 0x0000a01418037981 */ /* 0x000ee8000c1e1100 */
        /* <DEDUP_REMOVED lines=51> */
[----:B------:R-:W5:Y:S04]  /*38c0*/  LDG.E.U8 R23, desc[UR20][R16.64+0xa0] ;  /* 0x0000a01410177981 */ /* 0x000f68000c1e1100 */
        /* <DEDUP_REMOVED lines=20> */
[----:B------:R-:W5:Y:S01]  /*3a10*/  LDG.E.U8 R12, desc[UR20][R4.64+0xe0] ;  /* 0x0000e014040c7981 */ /* 0x000f62000c1e1100 */
[----:B------:R-:W0:Y:S01]  /*3a20*/  S2R R148, SR_TID.X ;  /* 0x0000000000947919 */ /* 0x000e220000002100 */
[----:B------:R-:W-:-:S02]  /*3a30*/  UMOV UR4, 0x1 ;  /* 0x0000000100047882 */ /* 0x000fc40000000000 */
[----:B--2---:R1:W-:Y:S01]  /*3a40*/  STS.U8 [R252+UR10+0x2400], R191 ;  /* 0x002400bffc007988 */ /* 0x0043e2000800000a */
[----:B0-----:R-:W-:Y:S02]  /*3a50*/  LOP3.LUT P2, RZ, R148, 0x7f, RZ, 0xc0, !PT ;  /* 0x0000007f94ff7812 */ /* 0x001fe4000784c0ff */
[----:B------:R-:W-:-:S11]  /*3a60*/  SHF.R.U32.HI R134, RZ, 0x5, R148 ;  /* 0x00000005ff867819 */ /* 0x000fd60000011694 */
[----:B------:R-:W-:-:S05]  /*3a70*/  VOTEU.ALL UP0, P2 ;  /* 0x0000000000ff7886 */ /* 0x000fca0001000000 */
[----:B------:R-:W-:-:S04]  /*3a80*/  @!UP0 UIADD3 UR4, UPT, UPT, -UR4, 0x100000, URZ ;  /* 0x0010000004048890 */ /* 0x000fc8000fffe1ff */
[----:B------:R-:W-:Y:S02]  /*3a90*/  @!UP0 USHF.L.U32 UR5, UR4, 0xb, URZ ;  /* 0x0000000b04058899 */ /* 0x000fe400080006ff */
[----:B------:R-:W-:Y:S01]  /*3aa0*/  @!UP0 USHF.L.U32 UR4, UR4, 0x1, URZ ;  /* 0x0000000104048899 */ /* 0x000fe200080006ff */
[----:B------:R-:W-:Y:S01]  /*3ab0*/  VOTEU.ALL UP1, P2 ;  /* 0x0000000000ff7886 */ /* 0x000fe20001020000 */
[----:B------:R-:W-:Y:S01]  /*3ac0*/  R2UR UR8, R134 ;  /* 0x00000000860872ca */ /* 0x000fe200000e0000 */
[----:B------:R1:W-:Y:S04]  /*3ad0*/  STS.U8 [R252+UR10+0x2440], R189 ;  /* 0x002440bdfc007988 */ /* 0x0003e8000800000a */
        /* <DEDUP_REMOVED lines=18> */
[----:B---3--:R1:W-:Y:S04]  /*3c00*/  STS.U8 [R252+UR10+0x2e40], R107 ;  /* 0x002e406bfc007988 */ /* 0x0083e8000800000a */
        /* <DEDUP_REMOVED lines=18> */
[----:B----4-:R1:W-:Y:S04]  /*3d30*/  STS.U8 [R252+UR10+0x7600], R69 ;  /* 0x00760045fc007988 */ /* 0x0103e8000800000a */
        /* <DEDUP_REMOVED lines=16> */
[----:B------:R1:W-:Y:S04]  /*3e40*/  STS.U8 [R68+UR10], R35 ;  /* 0x0000002344007988 */ /* 0x0003e8000800000a */
[----:B------:R1:W-:Y:S04]  /*3e50*/  STS.U8 [R68+UR10+0x40], R33 ;  /* 0x0000402144007988 */ /* 0x0003e8000800000a */
[----:B------:R1:W-:Y:S04]  /*3e60*/  STS.U8 [R68+UR10+0x4000], R31 ;  /* 0x0040001f44007988 */ /* 0x0003e8000800000a */
[----:B-----5:R1:W-:Y:S04]  /*3e70*/  STS.U8 [R68+UR10+0x4040], R181 ;  /* 0x004040b544007988 */ /* 0x0203e8000800000a */
        /* <DEDUP_REMOVED lines=123> */
[----:B------:R1:W-:Y:S01]  /*4630*/  STS.U8 [R68+UR10+0x7e00], R12 ;  /* 0x007e000c44007988 */ /* 0x0003e2000800000a */
[----:B------:R0:W-:Y:S06]  /*4640*/  MEMBAR.ALL.CTA ;  /* 0x0000000000007992 */ /* 0x0001ec0000008000 */
[----:B0-----:R-:W-:Y:S04]  /*4650*/  FENCE.VIEW.ASYNC.S ;  /* 0x00000000000073c6 */ /* 0x001fe80000000000 */
[----:B------:R-:W0:Y:S02]  /*4660*/  FENCE.VIEW.ASYNC.S ;  /* 0x00000000000073c6 */ /* 0x000e240000000000 */
[----:B0-----:R1:W0:Y:S01]  /*4670*/  @!UP1 SYNCS.EXCH.64 URZ, [UR10+0xc000], UR4 ;  /* 0x00c000040aff95b2 */ /* 0x0012220008000100 */
[----:B------:R-:W-:Y:S01]  /*4680*/  UISETP.NE.U32.AND UP0, UPT, UR8, URZ, UPT ;  /* 0x000000ff0800728c */ /* 0x000fe2000bf05070 */
[----:B------:R-:W-:-:S02]  /*4690*/  R2UR UR11, R0 ;  /* 0x00000000000b72ca */ /* 0x000fc400000e0000 */
[----:B------:R-:W-:Y:S01]  /*46a0*/  LOP3.LUT R0, R148, 0x7f, RZ, 0xc0, !PT ;  /* 0x0000007f94007812 */ /* 0x000fe200078ec0ff */
[----:B0-----:R-:W-:Y:S06]  /*46b0*/  BAR.SYNC.DEFER_BLOCKING 0x0 ;  /* 0x0000000000007b1d */ /* 0x001fec0000010000 */
[----:B-1----:R-:W-:Y:S06]  /*46c0*/  BRA.U UP0, `(.L_x_6) ;  /* 0x0000000100787547 */ /* 0x002fec000b800000 */
[----:B------:R-:W-:Y:S02]  /*46d0*/  UIADD3 UR4, UPT, UPT, UR10, 0x8000, URZ ;  /* 0x000080000a047890 */ /* 0x000fe4000fffe0ff */
[----:B------:R-:W-:Y:S02]  /*46e0*/  USHF.R.U32.HI UR5, URZ, 0x4, UR10 ;  /* 0x00000004ff057899 */ /* 0x000fe4000801160a */
[----:B------:R-:W-:Y:S02]  /*46f0*/  USHF.R.U32.HI UR4, URZ, 0x4, UR4 ;  /* 0x00000004ff047899 */ /* 0x000fe40008011604 */
[----:B------:R-:W-:Y:S02]  /*4700*/  USGXT.U32 UR5, UR5, 0xe ;  /* 0x0000000e0505789a */ /* 0x000fe40008000000 */
[----:B------:R-:W-:Y:S02]  /*4710*/  USGXT.U32 UR6, UR4, 0xe ;  /* 0x0000000e0406789a */ /* 0x000fe40008000000 */
[----:B------:R-:W-:-:S02]  /*4720*/  UIADD3 UR22, UP1, UPT, UR5, 0x4000100, URZ ;  /* 0x0400010005167890 */ /* 0x000fc4000ff3e0ff */
[----:B------:R-:W-:Y:S01]  /*4730*/  UIADD3 UR24, UP0, UPT, UR6, 0x2, URZ ;  /* 0x0000000206187890 */ /* 0x000fe2000ff1e0ff */
[----:B------:R-:W-:Y:S01]  /*4740*/  UMOV UR4, URZ ;  /* 0x000000ff00047c82 */ /* 0x000fe20008000000 */
[----:B------:R-:W-:Y:S01]  /*4750*/  UMOV UR26, 0x0 ;  /* 0x00000000001a7882 */ /* 0x000fe20000000000 */
[----:B------:R-:W-:Y:S02]  /*4760*/  UIADD3.X UR23, UPT, UPT, UR4, 0x40004040, URZ, UP1, !UPT ;  /* 0x4000404004177890 */ /* 0x000fe40008ffe4ff */
[----:B------:R-:W-:Y:S02]  /*4770*/  UIADD3.X UR25, UPT, UPT, UR4, 0x40004040, URZ, UP0, !UPT ;  /* 0x4000404004197890 */ /* 0x000fe400087fe4ff */
[----:B------:R-:W-:Y:S02]  /*4780*/  ULOP3.LUT UR4, UR5, 0x4000000, URZ, 0xfc, !UPT ;  /* 0x0400000005047892 */ /* 0x000fe4000f8efcff */
[----:B------:R-:W-:Y:S02]  /*4790*/  UIADD3.64 UR14, UPT, UPT, UR22, 0x100, URZ ;  /* 0x00000100160e7897 */ /* 0x000fe4000fffe0ff */
[----:B------:R-:W-:-:S02]  /*47a0*/  UIADD3.64 UR12, UPT, UPT, UR24, 0x2, URZ ;  /* 0x00000002180c7897 */ /* 0x000fc4000fffe0ff */
[----:B------:R-:W-:Y:S02]  /*47b0*/  UIADD3.64 UR18, UPT, UPT, UR22, 0x200, URZ ;  /* 0x0000020016127897 */ /* 0x000fe4000fffe0ff */
[----:B------:R-:W-:Y:S01]  /*47c0*/  UIADD3.64 UR16, UPT, UPT, UR24, 0x4, URZ ;  /* 0x0000000418107897 */ /* 0x000fe2000fffe0ff */
[----:B------:R-:W-:Y:S01]  /*47d0*/  UMOV UR27, 0x8410010 ;  /* 0x08410010001b7882 */ /* 0x000fe20000000000 */
[----:B------:R-:W-:Y:S01]  /*47e0*/  UMOV UR7, 0x40004040 ;  /* 0x4000404000077882 */ /* 0x000fe20000000000 */
[----:B------:R-:W-:Y:S01]  /*47f0*/  UMOV UR5, 0x40004040 ;  /* 0x4000404000057882 */ /* 0x000fe20000000000 */
[----:B------:R-:W-:Y:S01]  /*4800*/  UMOV UR28, 0x0 ;  /* 0x00000000001c7882 */ /* 0x000fe20000000000 */
[----:B------:R-:W-:Y:S01]  /*4810*/  UMOV UR29, 0x8410010 ;  /* 0x08410010001d7882 */ /* 0x000fe20000000000 */
[----:B------:R-:W-:Y:S01]  /*4820*/  UMOV UR30, 0x0 ;  /* 0x00000000001e7882 */ /* 0x000fe20000000000 */
[----:B------:R-:W-:Y:S01]  /*4830*/  UMOV UR31, 0x8410010 ;  /* 0x08410010001f7882 */ /* 0x000fe20000000000 */
[----:B------:R0:W-:Y:S01]  /*4840*/  UTCQMMA gdesc[UR6], gdesc[UR4], tmem[UR11], tmem[UR26], idesc[UR27], !UPT ;  /* 0x00ff1a04060075ea */ /* 0x0001e2000f80030b */
[----:B------:R-:W-:Y:S01]  /*4850*/  UMOV UR32, 0x0 ;  /* 0x0000000000207882 */ /* 0x000fe20000000000 */
[----:B------:R-:W-:Y:S01]  /*4860*/  UMOV UR33, 0x8410010 ;  /* 0x0841001000217882 */ /* 0x000fe20000000000 */
[----:B------:R0:W-:Y:S01]  /*4870*/  UTCQMMA gdesc[UR24], gdesc[UR22], tmem[UR11], tmem[UR28], idesc[UR29], UPT ;  /* 0x00ff1c16180075ea */ /* 0x0001e2000b80030b */
[----:B------:R0:W-:Y:S01]  /*4880*/  UTCQMMA gdesc[UR12], gdesc[UR14], tmem[UR11], tmem[UR30], idesc[UR31], UPT ;  /* 0x00ff1e0e0c0075ea */ /* 0x0001e2000b80030b */
[----:B------:R0:W-:Y:S01]  /*4890*/  UTCQMMA gdesc[UR16], gdesc[UR18], tmem[UR11], tmem[UR32], idesc[UR33], UPT ;  /* 0x00ff2012100075ea */ /* 0x0001e2000b80030b */
[----:B------:R-:W-:Y:S01]  /*48a0*/  NOP ;  /* 0x0000000000007918 */ /* 0x000fe20000000000 */
.L_x_6:
[----:B------:R-:W-:Y:S01]  /*48b0*/  ELECT P0, URZ, PT ;  /* 0x0000000000ff782f */ /* 0x000fe20003800000 */
[----:B0-----:R-:W-:-:S03]  /*48c0*/  UIADD3 UR4, UPT, UPT, UR10, 0xc000, URZ ;  /* 0x0000c0000a047890 */ /* 0x001fc6000fffe0ff */
[----:B------:R-:W-:Y:S01]  /*48d0*/  ISETP.LT.U32.AND P0, PT, R0, 0x20, P0 ;  /* 0x000000200000780c */ /* 0x000fe20000701070 */
[----:B------:R-:W-:-:S12]  /*48e0*/  UMOV UR5, URZ ;  /* 0x000000ff00057c82 */ /* 0x000fd80008000000 */
[----:B------:R-:W-:Y:S01]  /*48f0*/  VOTEU.ANY UP0, P0 ;  /* 0x0000000000ff7886 */ /* 0x000fe20000000100 */
[----:B------:R-:W-:-:S04]  /*4900*/  VOTEU.ANY UP1, P0 ;  /* 0x0000000000ff7886 */ /* 0x000fc80000020100 */
[----:B------:R-:W-:Y:S01]  /*4910*/  @UP0 UMOV UR5, UR4 ;  /* 0x0000000400050c82 */ /* 0x000fe20008000000 */
[----:B------:R-:W-:Y:S01]  /*4920*/  USHF.L.U32 UR4, UR8, 0x15, URZ ;  /* 0x0000001508047899 */ /* 0x000fe200080006ff */
[----:B------:R0:W-:Y:S01]  /*4930*/  @UP1 UTCBAR [UR5], URZ ;  /* 0x000000ff050013e9 */ /* 0x0001e200080000ff */
[----:B------:R-:W-:Y:S02]  /*4940*/  BAR.SYNC.DEFER_BLOCKING 0x0 ;  /* 0x0000000000007b1d */ /* 0x000fe40000010000 */
[----:B------:R-:W-:-:S04]  /*4950*/  ULOP3.LUT UR4, UR4, 0x600000, URZ, 0xc0, !UPT ;  /* 0x0060000004047892 */ /* 0x000fc8000f8ec0ff */
[----:B------:R-:W-:Y:S01]  /*4960*/  UIADD3 UR4, UPT, UPT, UR11, UR4, URZ ;  /* 0x000000040b047290 */ /* 0x000fe2000fffe0ff */
[----:B------:R-:W1:Y:S02]  /*4970*/  SYNCS.PHASECHK.TRANS64.TRYWAIT P0, [UR10+0xc000], RZ ;  /* 0x00c000ffff0075a7 */ /* 0x000e64000800110a */
[----:B01----:R-:W-:Y:S09]  /*4980*/  @!P0 BRA `(.L_x_7) ;  /* 0x0000003400a48947 */ /* 0x003ff20003800000 */
.L_x_11:
[----:B------:R-:W-:Y:S06]  /*4990*/  BAR.SYNC.DEFER_BLOCKING 0x0 ;  /* 0x0000000000007b1d */ /* 0x000fec0000010000 */
[----:B------:R-:W0:Y:S01]  /*49a0*/  LDTM.x64 R68, tmem[UR4] ;  /* 0x00000004004479ee */ /* 0x000e220008340000 */
[----:B------:R-:W1:Y:S01]  /*49b0*/  LDTM.x64 R132, tmem[UR4+0x40] ;  /* 0x00004004008479ee */ /* 0x000e620008340000 */
[----:B------:R-:W2:Y:S01]  /*49c0*/  S2R R242, SR_TID.X ;  /* 0x0000000000f27919 */ /* 0x000ea20000002100 */
[----:B------:R-:W3:Y:S01]  /*49d0*/  S2R R196, SR_TID.X ;  /* 0x0000000000c47919 */ /* 0x000ee20000002100 */
[----:B------:R-:W4:Y:S01]  /*49e0*/  @!P2 SYNCS.CCTL.IV [UR10+0xc000] ;  /* 0x00c00000ff00a9b1 */ /* 0x000f22000800000a */
[----:B0-----:R-:W-:Y:S01]  /*49f0*/  IMAD.MOV.U32 R67, RZ, RZ, R68 ;  /* 0x000000ffff437224 */ /* 0x001fe200078e0044 */
[----:B-1----:R-:W-:Y:S01]  /*4a00*/  STL.64 [R1+0x140], R194 ;  /* 0x000140c201007387 */ /* 0x002fe20000100a00 */
[----:B------:R-:W-:-:S02]  /*4a10*/  IMAD.MOV.U32 R66, RZ, RZ, R69 ;  /* 0x000000ffff427224 */ /* 0x000fc400078e0045 */
[----:B------:R-:W-:Y:S01]  /*4a20*/  IMAD.MOV.U32 R65, RZ, RZ, R70 ;  /* 0x000000ffff417224 */ /* 0x000fe200078e0046 */
[----:B------:R-:W-:Y:S01]  /*4a30*/  STL.64 [R1+0x138], R192 ;  /* 0x000138c001007387 */ /* 0x000fe20000100a00 */
[----:B------:R-:W-:Y:S02]  /*4a40*/  IMAD.MOV.U32 R64, RZ, RZ, R71 ;  /* 0x000000ffff407224 */ /* 0x000fe400078e0047 */
[----:B------:R-:W-:Y:S01]  /*4a50*/  IMAD.MOV.U32 R63, RZ, RZ, R72 ;  /* 0x000000ffff3f7224 */ /* 0x000fe200078e0048 */
[----:B------:R-:W-:Y:S01]  /*4a60*/  STL.64 [R1+0x130], R190 ;  /* 0x000130be01007387 */ /* 0x000fe20000100a00 */
[C---:B--2---:R-:W-:Y:S01]  /*4a70*/  IMAD.SHL.U32 R0, R242.reuse, 0x10, RZ ;  /* 0x00000010f2007824 */ /* 0x044fe200078e00ff */
[----:B------:R-:W-:Y:S01]  /*4a80*/  LOP3.LUT R2, R242, 0x7, RZ, 0xc0, !PT ;  /* 0x00000007f2027812 */ /* 0x000fe200078ec0ff */
[----:B------:R-:W-:Y:S01]  /*4a90*/  IMAD.MOV.U32 R62, RZ, RZ, R73 ;  /* 0x000000ffff3e7224 */ /* 0x000fe200078e0049 */
[----:B------:R-:W-:Y:S01]  /*4aa0*/  STL.64 [R1+0x128], R188 ;  /* 0x000128bc01007387 */ /* 0x000fe20000100a00 */
[----:B------:R-:W-:Y:S01]  /*4ab0*/  IMAD.MOV.U32 R61, RZ, RZ, R74 ;  /* 0x000000ffff3d7224 */ /* 0x000fe200078e004a */
[----:B------:R-:W-:Y:S01]  /*4ac0*/  LOP3.LUT R3, R0, 0x7f0, RZ, 0xc0, !PT ;  /* 0x000007f000037812 */ /* 0x000fe200078ec0ff */
[----:B------:R-:W-:Y:S01]  /*4ad0*/  IMAD.MOV.U32 R60, RZ, RZ, R75 ;  /* 0x000000ffff3c7224 */ /* 0x000fe200078e004b */
[----:B------:R-:W-:Y:S01]  /*4ae0*/  STL.64 [R1+0x120], R186 ;  /* 0x000120ba01007387 */ /* 0x000fe20000100a00 */
[----:B------:R-:W-:Y:S01]  /*4af0*/  IMAD.MOV.U32 R59, RZ, RZ, R76 ;  /* 0x000000ffff3b7224 */ /* 0x000fe200078e004c */
[----:B---3--:R-:W-:Y:S01]  /*4b00*/  LOP3.LUT R197, R196, 0x60, RZ, 0xc0, !PT ;  /* 0x00000060c4c57812 */ /* 0x008fe200078ec0ff */
[----:B------:R-:W-:Y:S01]  /*4b10*/  IMAD R0, R2, 0x800, R3 ;  /* 0x0000080002007824 */ /* 0x000fe200078e0203 */
[----:B------:R-:W-:Y:S01]  /*4b20*/  STL.64 [R1+0x118], R184 ;  /* 0x000118b801007387 */ /* 0x000fe20000100a00 */
[----:B------:R-:W-:Y:S01]  /*4b30*/  IMAD.MOV.U32 R58, RZ, RZ, R77 ;  /* 0x000000ffff3a7224 */ /* 0x000fe200078e004d */
[----:B------:R-:W-:Y:S01]  /*4b40*/  LOP3.LUT R3, R242, 0x60, RZ, 0xc0, !PT ;  /* 0x00000060f2037812 */ /* 0x000fe200078ec0ff */
[----:B------:R-:W-:Y:S01]  /*4b50*/  IMAD.MOV.U32 R57, RZ, RZ, R78 ;  /* 0x000000ffff397224 */ /* 0x000fe200078e004e */
[----:B------:R-:W-:Y:S01]  /*4b60*/  STL.64 [R1+0x110], R182 ;  /* 0x000110b601007387 */ /* 0x000fe20000100a00 */
[----:B------:R-:W-:Y:S01]  /*4b70*/  IMAD.MOV.U32 R56, RZ, RZ, R79 ;  /* 0x000000ffff387224 */ /* 0x000fe200078e004f */
[C---:B------:R-:W-:Y:S01]  /*4b80*/  LOP3.LUT R210, R0.reuse, 0x10, RZ, 0x3c, !PT ;  /* 0x0000001000d27812 */ /* 0x040fe200078e3cff */
        /* <DEDUP_REMOVED lines=23> */
[----:B------:R-:W-:Y:S01]  /*4d00*/  LOP3.LUT R252, R0, 0x70, RZ, 0x3c, !PT ;  /* 0x0000007000fc7812 */ /* 0x000fe200078e3cff */
[----:B------:R-:W-:Y:S01]  /*4d10*/  IMAD.MOV.U32 R43, RZ, RZ, R92 ;  /* 0x000000ffff2b7224 */ /* 0x000fe200078e005c */
[----:B------:R-:W-:Y:S01]  /*4d20*/  STL.64 [R1+0xd8], R168 ;  /* 0x0000d8a801007387 */ /* 0x000fe20000100a00 */
[----:B------:R-:W-:Y:S01]  /*4d30*/  IMAD.MOV.U32 R42, RZ, RZ, R93 ;  /* 0x000000ffff2a7224 */ /* 0x000fe200078e005d */
[----:B------:R-:W-:Y:S01]  /*4d40*/  SHF.R.S32.HI R196, RZ, 0x3, R242 ;  /* 0x00000003ffc47819 */ /* 0x000fe200000114f2 */
[----:B------:R-:W-:Y:S01]  /*4d50*/  IMAD.MOV.U32 R41, RZ, RZ, R94 ;  /* 0x000000ffff297224 */ /* 0x000fe200078e005e */
[----:B------:R-:W-:Y:S01]  /*4d60*/  STL.64 [R1+0xd0], R166 ;  /* 0x0000d0a601007387 */ /* 0x000fe20000100a00 */
[----:B------:R-:W-:Y:S01]  /*4d70*/  IMAD.MOV.U32 R40, RZ, RZ, R95 ;  /* 0x000000ffff287224 */ /* 0x000fe200078e005f */
[----:B------:R-:W-:Y:S01]  /*4d80*/  SHF.R.U32.HI R197, RZ, 0x1, R197 ;  /* 0x00000001ffc57819 */ /* 0x000fe200000116c5 */
[----:B------:R-:W-:Y:S01]  /*4d90*/  IMAD.MOV.U32 R39, RZ, RZ, R96 ;  /* 0x000000ffff277224 */ /* 0x000fe200078e0060 */
[----:B------:R-:W-:Y:S01]  /*4da0*/  STL.64 [R1+0xc8], R164 ;  /* 0x0000c8a401007387 */ /* 0x000fe20000100a00 */
[----:B------:R-:W-:Y:S01]  /*4db0*/  IMAD.MOV.U32 R38, RZ, RZ, R97 ;  /* 0x000000ffff267224 */ /* 0x000fe200078e0061 */
[----:B------:R-:W-:Y:S01]  /*4dc0*/  SGXT R196, R196, 0x1 ;  /* 0x00000001c4c4781a */ /* 0x000fe20000000200 */
[----:B------:R-:W-:Y:S01]  /*4dd0*/  IMAD.MOV.U32 R37, RZ, RZ, R98 ;  /* 0x000000ffff257224 */ /* 0x000fe200078e0062 */
[----:B------:R-:W-:Y:S01]  /*4de0*/  STL.64 [R1+0xc0], R162 ;  /* 0x0000c0a201007387 */ /* 0x000fe20000100a00 */
[----:B------:R-:W-:Y:S01]  /*4df0*/  IMAD.MOV.U32 R36, RZ, RZ, R99 ;  /* 0x000000ffff247224 */ /* 0x000fe200078e0063 */
[----:B------:R-:W-:Y:S01]  /*4e00*/  LOP3.LUT R197, R197, 0x2040, R196, 0xf8, !PT ;  /* 0x00002040c5c57812 */ /* 0x000fe200078ef8c4 */
[----:B------:R-:W-:Y:S01]  /*4e10*/  IMAD.MOV.U32 R35, RZ, RZ, R100 ;  /* 0x000000ffff237224 */ /* 0x000fe200078e0064 */
[----:B------:R-:W-:Y:S01]  /*4e20*/  STL.64 [R1+0xb8], R160 ;  /* 0x0000b8a001007387 */ /* 0x000fe20000100a00 */
[----:B------:R-:W-:-:S02]  /*4e30*/  IMAD.MOV.U32 R34, RZ, RZ, R101 ;  /* 0x000000ffff227224 */ /* 0x000fc400078e0065 */
[----:B------:R-:W-:Y:S01]  /*4e40*/  IMAD.MOV.U32 R33, RZ, RZ, R102 ;  /* 0x000000ffff217224 */ /* 0x000fe200078e0066 */
[----:B------:R-:W-:Y:S01]  /*4e50*/  STL.64 [R1+0xb0], R158 ;  /* 0x0000b09e01007387 */ /* 0x000fe20000100a00 */
[----:B------:R-:W-:Y:S02]  /*4e60*/  IMAD.MOV.U32 R32, RZ, RZ, R103 ;  /* 0x000000ffff207224 */ /* 0x000fe400078e0067 */
[----:B------:R-:W-:Y:S01]  /*4e70*/  IMAD.MOV.U32 R31, RZ, RZ, R104 ;  /* 0x000000ffff1f7224 */ /* 0x000fe200078e0068 */
[----:B------:R-:W-:Y:S01]  /*4e80*/  STL.64 [R1+0xa8], R156 ;  /* 0x0000a89c01007387 */ /* 0x000fe20000100a00 */
[----:B------:R-:W-:Y:S02]  /*4e90*/  IMAD.MOV.U32 R30, RZ, RZ, R105 ;  /* 0x000000ffff1e7224 */ /* 0x000fe400078e0069 */
        /* <DEDUP_REMOVED lines=28> */
[----:B------:R0:W-:Y:S01]  /*5060*/  STL.64 [R1+0x58], R136 ;  /* 0x0000588801007387 */ /* 0x0001e20000100a00 */
[----:B------:R-:W-:-:S02]  /*5070*/  IMAD.MOV.U32 R10, RZ, RZ, R125 ;  /* 0x000000ffff0a7224 */ /* 0x000fc400078e007d */
[----:B------:R-:W-:Y:S01]  /*5080*/  IMAD.MOV.U32 R9, RZ, RZ, R126 ;  /* 0x000000ffff097224 */ /* 0x000fe200078e007e */
[----:B------:R1:W-:Y:S01]  /*5090*/  STL.64 [R1+0x50], R134 ;  /* 0x0000508601007387 */ /* 0x0003e20000100a00 */
[----:B------:R-:W-:Y:S02]  /*50a0*/  IMAD.MOV.U32 R8, RZ, RZ, R127 ;  /* 0x000000ffff087224 */ /* 0x000fe400078e007f */
[----:B------:R-:W-:Y:S01]  /*50b0*/  IMAD.MOV.U32 R7, RZ, RZ, R128 ;  /* 0x000000ffff077224 */ /* 0x000fe200078e0080 */
[----:B------:R2:W-:Y:S01]  /*50c0*/  STL.64 [R1+0x48], R132 ;  /* 0x0000488401007387 */ /* 0x0005e20000100a00 */
[----:B------:R-:W-:Y:S02]  /*50d0*/  IMAD.MOV.U32 R6, RZ, RZ, R129 ;  /* 0x000000ffff067224 */ /* 0x000fe400078e0081 */
[----:B------:R-:W-:Y:S01]  /*50e0*/  IMAD.MOV.U32 R5, RZ, RZ, R130 ;  /* 0x000000ffff057224 */ /* 0x000fe200078e0082 */
[----:B------:R-:W-:Y:S01]  /*50f0*/  STL [R1+0x3c], R210 ;  /* 0x00003cd201007387 */ /* 0x000fe20000100800 */
[----:B------:R-:W-:-:S02]  /*5100*/  IMAD.MOV.U32 R4, RZ, RZ, R131 ;  /* 0x000000ffff047224 */ /* 0x000fc400078e0083 */
[----:B0-----:R-:W-:Y:S01]  /*5110*/  IMAD.MOV.U32 R136, RZ, RZ, R63 ;  /* 0x000000ffff887224 */ /* 0x001fe200078e003f */
[----:B------:R-:W-:Y:S01]  /*5120*/  LDTM.x64 R68, tmem[UR4+0x80] ;  /* 0x00008004004479ee */ /* 0x000fe20008340000 */
[----:B-1----:R-:W-:Y:S01]  /*5130*/  IMAD.MOV.U32 R134, RZ, RZ, R65 ;  /* 0x000000ffff867224 */ /* 0x002fe200078e0041 */
[----:B------:R-:W-:Y:S01]  /*5140*/  STL [R1+0x38], R209 ;  /* 0x000038d101007387 */ /* 0x000fe20000100800 */
[----:B------:R-:W-:Y:S02]  /*5150*/  IMAD.MOV.U32 R135, RZ, RZ, R64 ;  /* 0x000000ffff877224 */ /* 0x000fe400078e0040 */
[----:B--2---:R-:W-:Y:S01]  /*5160*/  IMAD.MOV.U32 R132, RZ, RZ, R67 ;  /* 0x000000ffff847224 */ /* 0x004fe200078e0043 */
[----:B------:R-:W-:Y:S01]  /*5170*/  STL [R1+0x34], R208 ;  /* 0x000034d001007387 */ /* 0x000fe20000100800 */
[----:B------:R-:W-:Y:S02]  /*5180*/  IMAD.MOV.U32 R133, RZ, RZ, R66 ;  /* 0x000000ffff857224 */ /* 0x000fe400078e0042 */
[----:B------:R-:W-:Y:S01]  /*5190*/  IMAD.MOV.U32 R137, RZ, RZ, R62 ;  /* 0x000000ffff897224 */ /* 0x000fe200078e003e */
[----:B------:R-:W-:Y:S01]  /*51a0*/  STL [R1+0x30], R243 ;  /* 0x000030f301007387 */ /* 0x000fe20000100800 */
[----:B------:R-:W-:-:S02]  /*51b0*/  IMAD.MOV.U32 R138, RZ, RZ, R61 ;  /* 0x000000ffff8a7224 */ /* 0x000fc400078e003d */
[----:B------:R-:W-:Y:S02]  /*51c0*/  IMAD.MOV.U32 R139, RZ, RZ, R60 ;  /* 0x000000ffff8b7224 */ /* 0x000fe400078e003c */
[----:B------:R-:W-:Y:S02]  /*51d0*/  IMAD.MOV.U32 R140, RZ, RZ, R59 ;  /* 0x000000ffff8c7224 */ /* 0x000fe400078e003b */
[----:B------:R-:W-:Y:S02]  /*51e0*/  IMAD.MOV.U32 R141, RZ, RZ, R58 ;  /* 0x000000ffff8d7224 */ /* 0x000fe400078e003a */
[----:B------:R-:W-:Y:S02]  /*51f0*/  IMAD.MOV.U32 R142, RZ, RZ, R57 ;  /* 0x000000ffff8e7224 */ /* 0x000fe400078e0039 */
[----:B------:R-:W-:Y:S02]  /*5200*/  IMAD.MOV.U32 R143, RZ, RZ, R56 ;  /* 0x000000ffff8f7224 */ /* 0x000fe400078e0038 */
        /* <DEDUP_REMOVED lines=52> */
[----:B------:R-:W0:Y:S01]  /*5550*/  LDTM.x64 R4, tmem[UR4+0xc0] ;  /* 0x0000c004000479ee */ /* 0x000e220008340000 */
[----:B------:R-:W-:Y:S01]  /*5560*/  NOP ;  /* 0x0000000000007918 */ /* 0x000fe20000000000 */
[----:B----4-:R-:W-:Y:S01]  /*5570*/  STS.128 [R0+UR10], R132 ;  /* 0x0000008400007988 */ /* 0x010fe20008000c0a */
[----:B------:R-:W-:Y:S02]  /*5580*/  IMAD R2, R3, 0x4, R2 ;  /* 0x0000000403027824 */ /* 0x000fe400078e0202 */
[----:B------:R-:W-:Y:S01]  /*5590*/  IMAD.SHL.U32 R196, R242, 0x8, RZ ;  /* 0x00000008f2c47824 */ /* 0x000fe200078e00ff */
[----:B------:R-:W-:Y:S01]  /*55a0*/  STS.128 [R210+UR10], R136 ;  /* 0x00000088d2007988 */ /* 0x000fe20008000c0a */
[----:B------:R-:W-:-:S03]  /*55b0*/  IMAD.SHL.U32 R2, R2, 0x10, RZ ;  /* 0x0000001002027824 */ /* 0x000fc600078e00ff */
[----:B------:R-:W-:Y:S02]  /*55c0*/  STS.128 [R209+UR10], R140 ;  /* 0x0000008cd1007988 */ /* 0x000fe40008000c0a */
[----:B------:R-:W-:Y:S02]  /*55d0*/  LOP3.LUT R2, R197, R2, RZ, 0x3c, !PT ;  /* 0x00000002c5027212 */ /* 0x000fe400078e3cff */
[----:B------:R-:W-:Y:S01]  /*55e0*/  STS.128 [R208+UR10], R144 ;  /* 0x00000090d0007988 */ /* 0x000fe20008000c0a */
[----:B------:R-:W-:-:S03]  /*55f0*/  LOP3.LUT R197, R196, 0x80, RZ, 0xc0, !PT ;  /* 0x00000080c4c57812 */ /* 0x000fc600078ec0ff */
[----:B------:R-:W-:Y:S01]  /*5600*/  STS.128 [R243+UR10], R148 ;  /* 0x00000094f3007988 */ /* 0x000fe20008000c0a */
[----:B------:R-:W-:-:S03]  /*5610*/  IADD3 R2, PT, PT, R2, UR10, R197 ;  /* 0x0000000a02027c10 */ /* 0x000fc6000fffe0c5 */
[----:B------:R-:W-:Y:S04]  /*5620*/  STS.128 [R241+UR10], R152 ;  /* 0x00000098f1007988 */ /* 0x000fe80008000c0a */
[----:B------:R-:W-:Y:S04]  /*5630*/  STS.128 [R240+UR10], R156 ;  /* 0x0000009cf0007988 */ /* 0x000fe80008000c0a */
[----:B------:R-:W-:Y:S01]  /*5640*/  STS.128 [R252+UR10], R160 ;  /* 0x000000a0fc007988 */ /* 0x000fe20008000c0a */
[----:B0-----:R-:W-:Y:S06]  /*5650*/  BAR.SYNC.DEFER_BLOCKING 0x0 ;  /* 0x0000000000007b1d */ /* 0x001fec0000010000 */
[----:B------:R-:W0:Y:S04]  /*5660*/  LDSM.16.M88.4 R140, [R2] ;  /* 0x00000000028c783b */ /* 0x000e280000000200 */
[----:B------:R-:W1:Y:S04]  /*5670*/  LDSM.16.M88.4 R136, [R2+0x100] ;  /* 0x000100000288783b */ /* 0x000e680000000200 */
[----:B------:R-:W2:Y:S04]  /*5680*/  LDSM.16.M88.4 R132, [R2+0x200] ;  /* 0x000200000284783b */ /* 0x000ea80000000200 */
[----:B------:R-:W-:Y:S04]  /*5690*/  LDSM.16.M88.4 R248, [R2+0x300] ;  /* 0x0003000002f8783b */ /* 0x000fe80000000200 */
[----:B------:R-:W-:Y:S04]  /*56a0*/  LDSM.16.M88.4 R244, [R2+0x400] ;  /* 0x0004000002f4783b */ /* 0x000fe80000000200 */
[----:B------:R-:W-:Y:S04]  /*56b0*/  LDSM.16.M88.4 R204, [R2+0x500] ;  /* 0x0005000002cc783b */ /* 0x000fe80000000200 */
[----:B------:R-:W-:Y:S04]  /*56c0*/  LDSM.16.M88.4 R200, [R2+0x600] ;  /* 0x0006000002c8783b */ /* 0x000fe80000000200 */
[----:B------:R-:W-:Y:S01]  /*56d0*/  LDSM.16.M88.4 R196, [R2+0x700] ;  /* 0x0007000002c4783b */ /* 0x000fe20000000200 */
[----:B------:R-:W-:Y:S06]  /*56e0*/  BAR.SYNC.DEFER_BLOCKING 0x0 ;  /* 0x0000000000007b1d */ /* 0x000fec0000010000 */
[----:B0-----:R-:W-:Y:S04]  /*56f0*/  STL.64 [R1+0x20], R140 ;  /* 0x0000208c01007387 */ /* 0x001fe80000100a00 */
[----:B------:R-:W-:Y:S04]  /*5700*/  STL.64 [R1+0x28], R142 ;  /* 0x0000288e01007387 */ /* 0x000fe80000100a00 */
[----:B-1----:R-:W-:Y:S04]  /*5710*/  STL.64 [R1+0x10], R136 ;  /* 0x0000108801007387 */ /* 0x002fe80000100a00 */
[----:B------:R-:W-:Y:S04]  /*5720*/  STL.64 [R1+0x18], R138 ;  /* 0x0000188a01007387 */ /* 0x000fe80000100a00 */
[----:B------:R-:W-:Y:S04]  /*5730*/  STS.128 [R0+UR10], R164 ;  /* 0x000000a400007988 */ /* 0x000fe80008000c0a */
[----:B------:R-:W-:Y:S04]  /*5740*/  STS.128 [R210+UR10], R168 ;  /* 0x000000a8d2007988 */ /* 0x000fe80008000c0a */
[----:B------:R-:W-:Y:S04]  /*5750*/  STS.128 [R209+UR10], R172 ;  /* 0x000000acd1007988 */ /* 0x000fe80008000c0a */
[----:B------:R-:W-:Y:S04]  /*5760*/  STS.128 [R208+UR10], R176 ;  /* 0x000000b0d0007988 */ /* 0x000fe80008000c0a */
[----:B------:R-:W-:Y:S04]  /*5770*/  STS.128 [R243+UR10], R180 ;  /* 0x000000b4f3007988 */ /* 0x000fe80008000c0a */
[----:B------:R-:W-:Y:S04]  /*5780*/  STS.128 [R241+UR10], R184 ;  /* 0x000000b8f1007988 */ /* 0x000fe80008000c0a */
[----:B--2---:R-:W-:Y:S04]  /*5790*/  STL.64 [R1], R132 ;  /* 0x0000008401007387 */ /* 0x004fe80000100a00 */
[----:B------:R-:W-:Y:S04]  /*57a0*/  STS.128 [R240+UR10], R188 ;  /* 0x000000bcf0007988 */ /* 0x000fe80008000c0a */
[----:B------:R-:W-:Y:S04]  /*57b0*/  STL.64 [R1+0x8], R134 ;  /* 0x0000088601007387 */ /* 0x000fe80000100a00 */
[----:B------:R0:W-:Y:S01]  /*57c0*/  STS.128 [R252+UR10], R192 ;  /* 0x000000c0fc007988 */ /* 0x0001e20008000c0a */
[----:B------:R-:W-:Y:S06]  /*57d0*/  BAR.SYNC.DEFER_BLOCKING 0x0 ;  /* 0x0000000000007b1d */ /* 0x000fec0000010000 */
[----:B0-----:R-:W2:Y:S04]  /*57e0*/  LDL.LU.64 R194, [R1+0x140] ;  /* 0x0001400001c27983 */ /* 0x001ea80000300a00 */
[----:B------:R-:W2:Y:S04]  /*57f0*/  LDL.LU.64 R192, [R1+0x138] ;  /* 0x0001380001c07983 */ /* 0x000ea80000300a00 */
[----:B------:R-:W3:Y:S04]  /*5800*/  LDL.LU.64 R190, [R1+0x130] ;  /* 0x0001300001be7983 */ /* 0x000ee80000300a00 */
[----:B------:R-:W3:Y:S04]  /*5810*/  LDL.LU.64 R188, [R1+0x128] ;  /* 0x0001280001bc7983 */ /* 0x000ee80000300a00 */
[----:B------:R-:W4:Y:S04]  /*5820*/  LDL.LU.64 R186, [R1+0x120] ;  /* 0x0001200001ba7983 */ /* 0x000f280000300a00 */
[----:B------:R-:W4:Y:S04]  /*5830*/  LDL.LU.64 R184, [R1+0x118] ;  /* 0x0001180001b87983 */ /* 0x000f280000300a00 */
[----:B------:R-:W5:Y:S04]  /*5840*/  LDL.LU.64 R182, [R1+0x110] ;  /* 0x0001100001b67983 */ /* 0x000f680000300a00 */
[----:B------:R-:W5:Y:S04]  /*5850*/  LDL.LU.64 R180, [R1+0x108] ;  /* 0x0001080001b47983 */ /* 0x000f680000300a00 */
[----:B------:R-:W2:Y:S04]  /*5860*/  LDL.LU.64 R178, [R1+0x100] ;  /* 0x0001000001b27983 */ /* 0x000ea80000300a00 */
        /* <DEDUP_REMOVED lines=22> */
[----:B------:R-:W2:Y:S01]  /*59d0*/  LDL.LU.64 R132, [R1+0x48] ;  /* 0x0000480001847983 */ /* 0x000ea20000300a00 */
[----:B------:R-:W-:-:S03]  /*59e0*/  LOP3.LUT R242, R242, 0x1f, RZ, 0xc0, !PT ;  /* 0x0000001ff2f27812 */ /* 0x000fc600078ec0ff */
[----:B------:R-:W0:Y:S04]  /*59f0*/  LDSM.16.M88.4 R236, [R2] ;  /* 0x0000000002ec783b */ /* 0x000e280000000200 */
[----:B------:R-:W-:Y:S04]  /*5a00*/  LDSM.16.M88.4 R232, [R2+0x100] ;  /* 0x0001000002e8783b */ /* 0x000fe80000000200 */
[----:B------:R-:W-:Y:S04]  /*5a10*/  LDSM.16.M88.4 R228, [R2+0x200] ;  /* 0x0002000002e4783b */ /* 0x000fe80000000200 */
[----:B------:R-:W-:Y:S04]  /*5a20*/  LDSM.16.M88.4 R224, [R2+0x300] ;  /* 0x0003000002e0783b */ /* 0x000fe80000000200 */
[----:B------:R-:W-:Y:S04]  /*5a30*/  LDSM.16.M88.4 R220, [R2+0x400] ;  /* 0x0004000002dc783b */ /* 0x000fe80000000200 */
[----:B------:R-:W-:Y:S04]  /*5a40*/  LDSM.16.M88.4 R216, [R2+0x500] ;  /* 0x0005000002d8783b */ /* 0x000fe80000000200 */
[----:B------:R-:W-:Y:S04]  /*5a50*/  LDSM.16.M88.4 R208, [R2+0x600] ;  /* 0x0006000002d0783b */ /* 0x000fe80000000200 */
[----:B------:R-:W-:Y:S01]  /*5a60*/  LDSM.16.M88.4 R212, [R2+0x700] ;  /* 0x0007000002d4783b */ /* 0x000fe20000000200 */
[----:B------:R-:W-:Y:S06]  /*5a70*/  BAR.SYNC.DEFER_BLOCKING 0x0 ;  /* 0x0000000000007b1d */ /* 0x000fec0000010000 */
[----:B--2---:R1:W-:Y:S02]  /*5a80*/  STS.128 [R0+UR10], R132 ;  /* 0x0000008400007988 */ /* 0x0043e40008000c0a */
[----:B-1----:R-:W-:-:S02]  /*5a90*/  LOP3.LUT R133, R0, 0x10, RZ, 0x3c, !PT ;  /* 0x0000001000857812 */ /* 0x002fc400078e3cff */
[C---:B------:R-:W-:Y:S02]  /*5aa0*/  LOP3.LUT R134, R0.reuse, 0x20, RZ, 0x3c, !PT ;  /* 0x0000002000867812 */ /* 0x040fe400078e3cff */
[C---:B------:R-:W-:Y:S01]  /*5ab0*/  LOP3.LUT R135, R0.reuse, 0x30, RZ, 0x3c, !PT ;  /* 0x0000003000877812 */ /* 0x040fe200078e3cff */
[----:B------:R-:W-:Y:S04]  /*5ac0*/  STS.128 [R133+UR10], R136 ;  /* 0x0000008885007988 */ /* 0x000fe80008000c0a */
[----:B------:R-:W-:Y:S04]  /*5ad0*/  STS.128 [R134+UR10], R140 ;  /* 0x0000008c86007988 */ /* 0x000fe80008000c0a */
[----:B------:R-:W-:Y:S04]  /*5ae0*/  STS.128 [R135+UR10], R144 ;  /* 0x0000009087007988 */ /* 0x000fe80008000c0a */
[----:B------:R-:W-:Y:S04]  /*5af0*/  STS.128 [R243+UR10], R148 ;  /* 0x00000094f3007988 */ /* 0x000fe80008000c0a */
[----:B------:R-:W-:Y:S04]  /*5b00*/  STS.128 [R241+UR10], R152 ;  /* 0x00000098f1007988 */ /* 0x000fe80008000c0a */
[----:B------:R-:W-:Y:S04]  /*5b10*/  STS.128 [R240+UR10], R156 ;  /* 0x0000009cf0007988 */ /* 0x000fe80008000c0a */
[----:B------:R-:W-:Y:S01]  /*5b20*/  STS.128 [R252+UR10], R160 ;  /* 0x000000a0fc007988 */ /* 0x000fe20008000c0a */
[----:B------:R-:W-:Y:S06]  /*5b30*/  BAR.SYNC.DEFER_BLOCKING 0x0 ;  /* 0x0000000000007b1d */ /* 0x000fec0000010000 */
[----:B------:R-:W1:Y:S04]  /*5b40*/  LDSM.16.M88.4 R160, [R2] ;  /* 0x0000000002a0783b */ /* 0x000e680000000200 */
        /* <DEDUP_REMOVED lines=8> */
[----:B------:R2:W-:Y:S02]  /*5bd0*/  STS.128 [R0+UR10], R164 ;  /* 0x000000a400007988 */ /* 0x0005e40008000c0a */
[----:B--2---:R-:W-:-:S02]  /*5be0*/  LOP3.LUT R165, R0, 0x10, RZ, 0x3c, !PT ;  /* 0x0000001000a57812 */ /* 0x004fc400078e3cff */
[C---:B------:R-:W-:Y:S02]  /*5bf0*/  LOP3.LUT R166, R0.reuse, 0x20, RZ, 0x3c, !PT ;  /* 0x0000002000a67812 */ /* 0x040fe400078e3cff */
[C---:B------:R-:W-:Y:S01]  /*5c00*/  LOP3.LUT R167, R0.reuse, 0x30, RZ, 0x3c, !PT ;  /* 0x0000003000a77812 */ /* 0x040fe200078e3cff */
[----:B------:R-:W-:Y:S04]  /*5c10*/  STS.128 [R165+UR10], R168 ;  /* 0x000000a8a5007988 */ /* 0x000fe80008000c0a */
[----:B------:R-:W-:Y:S04]  /*5c20*/  STS.128 [R166+UR10], R172 ;  /* 0x000000aca6007988 */ /* 0x000fe80008000c0a */
[----:B------:R-:W-:Y:S04]  /*5c30*/  STS.128 [R167+UR10], R176 ;  /* 0x000000b0a7007988 */ /* 0x000fe80008000c0a */
[----:B-----5:R-:W-:Y:S04]  /*5c40*/  STS.128 [R243+UR10], R180 ;  /* 0x000000b4f3007988 */ /* 0x020fe80008000c0a */
[----:B----4-:R-:W-:Y:S04]  /*5c50*/  STS.128 [R241+UR10], R184 ;  /* 0x000000b8f1007988 */ /* 0x010fe80008000c0a */
[----:B---3--:R-:W-:Y:S04]  /*5c60*/  STS.128 [R240+UR10], R188 ;  /* 0x000000bcf0007988 */ /* 0x008fe80008000c0a */
[----:B------:R-:W-:Y:S01]  /*5c70*/  STS.128 [R252+UR10], R192 ;  /* 0x000000c0fc007988 */ /* 0x000fe20008000c0a */
[----:B------:R-:W-:Y:S06]  /*5c80*/  BAR.SYNC.DEFER_BLOCKING 0x0 ;  /* 0x0000000000007b1d */ /* 0x000fec0000010000 */
[----:B------:R-:W2:Y:S04]  /*5c90*/  LDSM.16.M88.4 R192, [R2] ;  /* 0x0000000002c0783b */ /* 0x000ea80000000200 */
        /* <DEDUP_REMOVED lines=9> */
[----:B---3--:R-:W-:-:S02]  /*5d30*/  LOP3.LUT R69, R0, 0x10, RZ, 0x3c, !PT ;  /* 0x0000001000457812 */ /* 0x008fc400078e3cff */
        /* <DEDUP_REMOVED lines=10> */
[----:B------:R-:W3:Y:S04]  /*5de0*/  LDSM.16.M88.4 R96, [R2] ;  /* 0x000000000260783b */ /* 0x000ee80000000200 */
        /* <DEDUP_REMOVED lines=9> */
[----:B----4-:R-:W-:-:S02]  /*5e80*/  LOP3.LUT R101, R0, 0x10, RZ, 0x3c, !PT ;  /* 0x0000001000657812 */ /* 0x010fc400078e3cff */
[C---:B------:R-:W-:Y:S02]  /*5e90*/  LOP3.LUT R102, R0.reuse, 0x20, RZ, 0x3c, !PT ;  /* 0x0000002000667812 */ /* 0x040fe400078e3cff */
[C---:B------:R-:W-:Y:S01]  /*5ea0*/  LOP3.LUT R103, R0.reuse, 0x30, RZ, 0x3c, !PT ;  /* 0x0000003000677812 */ /* 0x040fe200078e3cff */
[----:B------:R-:W-:Y:S04]  /*5eb0*/  STS.128 [R101+UR10], R104 ;  /* 0x0000006865007988 */ /* 0x000fe80008000c0a */
[----:B------:R-:W-:Y:S04]  /*5ec0*/  STS.128 [R102+UR10], R108 ;  /* 0x0000006c66007988 */ /* 0x000fe80008000c0a */
[----:B------:R-:W-:Y:S04]  /*5ed0*/  STS.128 [R103+UR10], R112 ;  /* 0x0000007067007988 */ /* 0x000fe80008000c0a */
[----:B------:R-:W-:Y:S04]  /*5ee0*/  STS.128 [R243+UR10], R116 ;  /* 0x00000074f3007988 */ /* 0x000fe80008000c0a */
[----:B------:R-:W-:Y:S04]  /*5ef0*/  STS.128 [R241+UR10], R120 ;  /* 0x00000078f1007988 */ /* 0x000fe80008000c0a */
[----:B------:R4:W-:Y:S04]  /*5f00*/  STS.128 [R240+UR10], R124 ;  /* 0x0000007cf0007988 */ /* 0x0009e80008000c0a */
[----:B------:R-:W-:Y:S01]  /*5f10*/  STS.128 [R252+UR10], R128 ;  /* 0x00000080fc007988 */ /* 0x000fe20008000c0a */
[----:B------:R-:W-:Y:S08]  /*5f20*/  BAR.SYNC.DEFER_BLOCKING 0x0 ;  /* 0x0000000000007b1d */ /* 0x000ff00000010000 */
[----:B----4-:R-:W4:Y:S01]  /*5f30*/  LDC.64 R240, c[0x0][0x390] ;  /* 0x0000e400fff07b82 */ /* 0x010f220000000a00 */
[----:B------:R-:W5:Y:S04]  /*5f40*/  LDSM.16.M88.4 R128, [R2] ;  /* 0x000000000280783b */ /* 0x000f680000000200 */
        /* <DEDUP_REMOVED lines=9> */
[----:B0-----:R-:W-:-:S02]  /*5fe0*/  LOP3.LUT R5, R0, 0x10, RZ, 0x3c, !PT ;  /* 0x0000001000057812 */ /* 0x001fc400078e3cff */
[C---:B------:R-:W-:Y:S02]  /*5ff0*/  LOP3.LUT R6, R0.reuse, 0x20, RZ, 0x3c, !PT ;  /* 0x0000002000067812 */ /* 0x040fe400078e3cff */
[C---:B------:R-:W-:Y:S01]  /*6000*/  LOP3.LUT R7, R0.reuse, 0x30, RZ, 0x3c, !PT ;  /* 0x0000003000077812 */ /* 0x040fe200078e3cff */
[----:B------:R4:W-:Y:S04]  /*6010*/  STS.128 [R5+UR10], R8 ;  /* 0x0000000805007988 */ /* 0x0009e80008000c0a */
[----:B------:R0:W-:Y:S04]  /*6020*/  STS.128 [R6+UR10], R12 ;  /* 0x0000000c06007988 */ /* 0x0001e80008000c0a */
[----:B------:R1:W-:Y:S04]  /*6030*/  STS.128 [R7+UR10], R16 ;  /* 0x0000001007007988 */ /* 0x0003e80008000c0a */
[----:B------:R-:W-:Y:S01]  /*6040*/  STS.128 [R243+UR10], R20 ;  /* 0x00000014f3007988 */ /* 0x000fe20008000c0a */
[----:B----4-:R-:W-:Y:S01]  /*6050*/  IMAD.WIDE.U32 R4, R3, 0x20, R240 ;  /* 0x0000002003047825 */ /* 0x010fe200078e00f0 */
[----:B0-----:R-:W-:-:S03]  /*6060*/  LOP3.LUT R6, R0, 0x50, RZ, 0x3c, !PT ;  /* 0x0000005000067812 */ /* 0x001fc600078e3cff */
[----:B------:R-:W-:Y:S01]  /*6070*/  IMAD.SHL.U32 R3, R242, 0x4, RZ ;  /* 0x00000004f2037824 */ /* 0x000fe200078e00ff */
[----:B-1----:R-:W-:Y:S01]  /*6080*/  LOP3.LUT R7, R0, 0x60, RZ, 0x3c, !PT ;  /* 0x0000006000077812 */ /* 0x002fe200078e3cff */
[----:B------:R-:W-:Y:S03]  /*6090*/  STS.128 [R6+UR10], R24 ;  /* 0x0000001806007988 */ /* 0x000fe60008000c0a */
[----:B------:R-:W-:Y:S01]  /*60a0*/  IADD3 R4, P0, PT, R4, R3, RZ ;  /* 0x0000000304047210 */ /* 0x000fe20007f1e0ff */
[----:B------:R-:W-:Y:S04]  /*60b0*/  STS.128 [R7+UR10], R28 ;  /* 0x0000001c07007988 */ /* 0x000fe80008000c0a */
[----:B------:R-:W-:Y:S01]  /*60c0*/  IMAD.X R5, RZ, RZ, R5, P0 ;  /* 0x000000ffff057224 */ /* 0x000fe200000e0605 */
[----:B------:R-:W-:Y:S01]  /*60d0*/  STS.128 [R252+UR10], R32 ;  /* 0x00000020fc007988 */ /* 0x000fe20008000c0a */
[----:B------:R-:W-:Y:S06]  /*60e0*/  BAR.SYNC.DEFER_BLOCKING 0x0 ;  /* 0x0000000000007b1d */ /* 0x000fec0000010000 */
        /* <DEDUP_REMOVED lines=9> */
[----:B------:R1:W-:Y:S04]  /*6180*/  STS.128 [R0+UR10], R36 ;  /* 0x0000002400007988 */ /* 0x0003e80008000c0a */
[----:B-1----:R-:W4:Y:S04]  /*6190*/  LDL.LU R37, [R1+0x3c] ;  /* 0x00003c0001257983 */ /* 0x002f280000300800 */
[----:B------:R-:W2:Y:S04]  /*61a0*/  LDL.LU R38, [R1+0x38] ;  /* 0x0000380001267983 */ /* 0x000ea80000300800 */
[----:B------:R-:W3:Y:S04]  /*61b0*/  LDL.LU R39, [R1+0x34] ;  /* 0x0000340001277983 */ /* 0x000ee80000300800 */
[----:B------:R-:W3:Y:S04]  /*61c0*/  LDL.LU R0, [R1+0x30] ;  /* 0x0000300001007983 */ /* 0x000ee80000300800 */
[----:B----4-:R1:W-:Y:S04]  /*61d0*/  STS.128 [R37+UR10], R40 ;  /* 0x0000002825007988 */ /* 0x0103e80008000c0a */
[----:B--2---:R2:W-:Y:S01]  /*61e0*/  STS.128 [R38+UR10], R44 ;  /* 0x0000002c26007988 */ /* 0x0045e20008000c0a */
[----:B-1----:R-:W1:Y:S03]  /*61f0*/  LDC.64 R42, c[0x0][0x390] ;  /* 0x0000e400ff2a7b82 */ /* 0x002e660000000a00 */
[----:B--2---:R-:W2:Y:S04]  /*6200*/  LDL.LU R46, [R1+0x20] ;  /* 0x00002000012e7983 */ /* 0x004ea80000300800 */
[----:B------:R-:W4:Y:S04]  /*6210*/  LDL.LU R47, [R1+0x24] ;  /* 0x00002400012f7983 */ /* 0x000f280000300800 */
[----:B---3--:R3:W-:Y:S04]  /*6220*/  STS.128 [R39+UR10], R48 ;  /* 0x0000003027007988 */ /* 0x0087e80008000c0a */
[----:B------:R-:W-:Y:S04]  /*6230*/  STS.128 [R0+UR10], R52 ;  /* 0x0000003400007988 */ /* 0x000fe80008000c0a */
[----:B------:R0:W-:Y:S04]  /*6240*/  STS.128 [R6+UR10], R56 ;  /* 0x0000003806007988 */ /* 0x0001e80008000c0a */
[----:B------:R5:W-:Y:S04]  /*6250*/  STS.128 [R7+UR10], R60 ;  /* 0x0000003c07007988 */ /* 0x000be80008000c0a */
[----:B---3--:R-:W3:Y:S04]  /*6260*/  LDL.LU R50, [R1+0x28] ;  /* 0x0000280001327983 */ /* 0x008ee80000300800 */
[----:B------:R-:W3:Y:S04]  /*6270*/  LDL.LU R51, [R1+0x2c] ;  /* 0x00002c0001337983 */ /* 0x000ee80000300800 */
[----:B0-----:R-:W3:Y:S04]  /*6280*/  LDL.LU R58, [R1+0x10] ;  /* 0x00001000013a7983 */ /* 0x001ee80000300800 */
[----:B------:R-:W3:Y:S01]  /*6290*/  LDL.LU R59, [R1+0x14] ;  /* 0x00001400013b7983 */ /* 0x000ee20000300800 */
[----:B-----5:R-:W0:Y:S03]  /*62a0*/  LDC.64 R6, c[0x0][0x390] ;  /* 0x0000e400ff067b82 */ /* 0x020e260000000a00 */
[----:B------:R-:W5:Y:S04]  /*62b0*/  LDL.LU R54, [R1+0x18] ;  /* 0x0000180001367983 */ /* 0x000f680000300800 */
[----:B------:R-:W3:Y:S01]  /*62c0*/  LDL.LU R55, [R1+0x1c] ;  /* 0x00001c0001377983 */ /* 0x000ee20000300800 */
[----:B------:R-:W1:Y:S03]  /*62d0*/  S2R R0, SR_TID.X ;  /* 0x0000000000007919 */ /* 0x000e660000002100 */
[----:B------:R-:W-:Y:S01]  /*62e0*/  STS.128 [R252+UR10], R64 ;  /* 0x00000040fc007988 */ /* 0x000fe20008000c0a */
[----:B------:R-:W-:Y:S06]  /*62f0*/  BAR.SYNC.DEFER_BLOCKING 0x0 ;  /* 0x0000000000007b1d */ /* 0x000fec0000010000 */
[----:B------:R-:W3:Y:S04]  /*6300*/  LDL.LU R52, [R1] ;  /* 0x0000000001347983 */ /* 0x000ee80000300800 */
[----:B------:R-:W5:Y:S04]  /*6310*/  LDL.LU R53, [R1+0x4] ;  /* 0x0000040001357983 */ /* 0x000f680000300800 */
[----:B------:R-:W0:Y:S01]  /*6320*/  LDSM.16.M88.4 R36, [R2] ;  /* 0x000000000224783b */ /* 0x000e220000000200 */
[----:B-1----:R-:W-:-:S04]  /*6330*/  SHF.R.U32.HI R0, RZ, 0x5, R0 ;  /* 0x00000005ff007819 */ /* 0x002fc80000011600 */
[----:B------:R-:W-:-:S04]  /*6340*/  SGXT.U32 R0, R0, 0x2 ;  /* 0x000000020000781a */ /* 0x000fc80000000000 */
[----:B------:R-:W-:-:S05]  /*6350*/  LOP3.LUT R41, R0, 0x4, RZ, 0xfc, !PT ;  /* 0x0000000400297812 */ /* 0x000fca00078efcff */
[----:B0-----:R-:W-:Y:S02]  /*6360*/  IMAD.WIDE.U32 R40, R41, 0x400, R6 ;  /* 0x0000040029287825 */ /* 0x001fe400078e0006 */
[----:B------:R-:W0:Y:S01]  /*6370*/  LDC.64 R6, c[0x0][0x390] ;  /* 0x0000e400ff067b82 */ /* 0x000e220000000a00 */
[----:B------:R-:W-:Y:S02]  /*6380*/  LOP3.LUT R45, R0, 0x8, RZ, 0xfc, !PT ;  /* 0x00000008002d7812 */ /* 0x000fe400078efcff */
[----:B------:R-:W-:-:S03]  /*6390*/  IADD3 R40, P0, PT, R40, R3, RZ ;  /* 0x0000000328287210 */ /* 0x000fc60007f1e0ff */
[----:B------:R-:W-:Y:S01]  /*63a0*/  IMAD.WIDE.U32 R44, R45, 0x400, R42 ;  /* 0x000004002d2c7825 */ /* 0x000fe200078e002a */
[----:B------:R-:W-:Y:S01]  /*63b0*/  LOP3.LUT R49, R0, 0xc, RZ, 0xfc, !PT ;  /* 0x0000000c00317812 */ /* 0x000fe200078efcff */
[----:B------:R-:W-:Y:S01]  /*63c0*/  STG.E desc[UR20][R4.64+0x80], R236 ;  /* 0x000080ec04007986 */ /* 0x000fe2000c101914 */
[----:B------:R-:W1:Y:S01]  /*63d0*/  LDC.64 R42, c[0x0][0x390] ;  /* 0x0000e400ff2a7b82 */ /* 0x000e620000000a00 */
[----:B------:R-:W-:Y:S02]  /*63e0*/  IMAD.X R41, RZ, RZ, R41, P0 ;  /* 0x000000ffff297224 */ /* 0x000fe400000e0629 */
[----:B------:R-:W-:Y:S04]  /*63f0*/  STG.E desc[UR20][R4.64+0x100], R160 ;  /* 0x000100a004007986 */ /* 0x000fe8000c101914 */
[----:B------:R-:W-:Y:S04]  /*6400*/  STG.E desc[UR20][R4.64+0x180], R192 ;  /* 0x000180c004007986 */ /* 0x000fe8000c101914 */
[----:B------:R-:W-:Y:S04]  /*6410*/  STG.E desc[UR20][R4.64+0x200], R96 ;  /* 0x0002006004007986 */ /* 0x000fe8000c101914 */
[----:B------:R-:W-:Y:S04]  /*6420*/  STG.E desc[UR20][R4.64+0x280], R128 ;  /* 0x0002808004007986 */ /* 0x000fe8000c101914 */
[----:B------:R-:W-:Y:S04]  /*6430*/  STG.E desc[UR20][R4.64+0x300], R8 ;  /* 0x0003000804007986 */ /* 0x000fe8000c101914 */
[----:B------:R-:W-:Y:S04]  /*6440*/  STG.E desc[UR20][R4.64+0x380], R36 ;  /* 0x0003802404007986 */ /* 0x000fe8000c101914 */
[----:B--2---:R2:W-:Y:S04]  /*6450*/  STG.E desc[UR20][R4.64], R46 ;  /* 0x0000002e04007986 */ /* 0x0045e8000c101914 */
[----:B----4-:R4:W-:Y:S01]  /*6460*/  STG.E desc[UR20][R40.64], R47 ;  /* 0x0000002f28007986 */ /* 0x0109e2000c101914 */
[----:B--2---:R-:W-:-:S05]  /*6470*/  IADD3 R46, P0, PT, R44, R3, RZ ;  /* 0x000000032c2e7210 */ /* 0x004fca0007f1e0ff */
[----:B----4-:R-:W-:Y:S02]  /*6480*/  IMAD.X R47, RZ, RZ, R45, P0 ;  /* 0x000000ffff2f7224 */ /* 0x010fe400000e062d */
[----:B0-----:R-:W-:Y:S02]  /*6490*/  IMAD.WIDE.U32 R44, R49, 0x400, R6 ;  /* 0x00000400312c7825 */ /* 0x001fe400078e0006 */
[----:B------:R-:W0:Y:S01]  /*64a0*/  LDC.64 R48, c[0x0][0x390] ;  /* 0x0000e400ff307b82 */ /* 0x000e220000000a00 */
[----:B------:R-:W-:Y:S01]  /*64b0*/  STG.E desc[UR20][R40.64+0x80], R237 ;  /* 0x000080ed28007986 */ /* 0x000fe2000c101914 */
[----:B------:R-:W-:-:S03]  /*64c0*/  IADD3 R44, P0, PT, R44, R3, RZ ;  /* 0x000000032c2c7210 */ /* 0x000fc60007f1e0ff */
[----:B------:R-:W-:Y:S02]  /*64d0*/  STG.E desc[UR20][R40.64+0x100], R161 ;  /* 0x000100a128007986 */ /* 0x000fe4000c101914 */
[----:B------:R-:W-:Y:S02]  /*64e0*/  IMAD.X R45, RZ, RZ, R45, P0 ;  /* 0x000000ffff2d7224 */ /* 0x000fe400000e062d */
[----:B------:R-:W-:Y:S04]  /*64f0*/  STG.E desc[UR20][R40.64+0x180], R193 ;  /* 0x000180c128007986 */ /* 0x000fe8000c101914 */
[----:B------:R-:W-:Y:S04]  /*6500*/  STG.E desc[UR20][R40.64+0x200], R97 ;  /* 0x0002006128007986 */ /* 0x000fe8000c101914 */
[----:B------:R-:W-:Y:S04]  /*6510*/  STG.E desc[UR20][R40.64+0x280], R129 ;  /* 0x0002808128007986 */ /* 0x000fe8000c101914 */
[----:B------:R2:W-:Y:S04]  /*6520*/  STG.E desc[UR20][R40.64+0x300], R9 ;  /* 0x0003000928007986 */ /* 0x0005e8000c101914 */
[----:B------:R-:W-:Y:S04]  /*6530*/  STG.E desc[UR20][R40.64+0x380], R37 ;  /* 0x0003802528007986 */ /* 0x000fe8000c101914 */
[----:B------:R-:W4:Y:S04]  /*6540*/  LDSM.16.M88.4 R4, [R2+0x100] ;  /* 0x000100000204783b */ /* 0x000f280000000200 */
[----:B---3--:R-:W-:Y:S04]  /*6550*/  STG.E desc[UR20][R46.64], R50 ;  /* 0x000000322e007986 */ /* 0x008fe8000c101914 */
[----:B------:R-:W-:Y:S04]  /*6560*/  STG.E desc[UR20][R46.64+0x80], R238 ;  /* 0x000080ee2e007986 */ /* 0x000fe8000c101914 */
[----:B------:R-:W-:Y:S04]  /*6570*/  STG.E desc[UR20][R46.64+0x100], R162 ;  /* 0x000100a22e007986 */ /* 0x000fe8000c101914 */
[----:B------:R-:W-:Y:S04]  /*6580*/  STG.E desc[UR20][R46.64+0x180], R194 ;  /* 0x000180c22e007986 */ /* 0x000fe8000c101914 */
[----:B------:R-:W-:Y:S04]  /*6590*/  STG.E desc[UR20][R46.64+0x200], R98 ;  /* 0x000200622e007986 */ /* 0x000fe8000c101914 */
[----:B------:R-:W-:Y:S04]  /*65a0*/  STG.E desc[UR20][R46.64+0x280], R130 ;  /* 0x000280822e007986 */ /* 0x000fe8000c101914 */
[----:B------:R-:W-:Y:S04]  /*65b0*/  STG.E desc[UR20][R46.64+0x300], R10 ;  /* 0x0003000a2e007986 */ /* 0x000fe8000c101914 */
[----:B------:R-:W-:Y:S01]  /*65c0*/  STG.E desc[UR20][R46.64+0x380], R38 ;  /* 0x000380262e007986 */ /* 0x000fe2000c101914 */
[----:B--2---:R-:W-:-:S03]  /*65d0*/  LOP3.LUT R9, R0, 0x10, RZ, 0xfc, !PT ;  /* 0x0000001000097812 */ /* 0x004fc600078efcff */
[----:B------:R2:W-:Y:S02]  /*65e0*/  STG.E desc[UR20][R44.64], R51 ;  /* 0x000000332c007986 */ /* 0x0005e4000c101914 */
[----:B-1----:R-:W-:Y:S01]  /*65f0*/  IMAD.WIDE.U32 R42, R9, 0x400, R42 ;  /* 0x00000400092a7825 */ /* 0x002fe200078e002a */
[----:B------:R-:W-:Y:S01]  /*6600*/  LOP3.LUT R9, R0, 0x14, RZ, 0xfc, !PT ;  /* 0x0000001400097812 */ /* 0x000fe200078efcff */
[----:B--2---:R-:W1:Y:S01]  /*6610*/  LDC.64 R50, c[0x0][0x390] ;  /* 0x0000e400ff327b82 */ /* 0x004e620000000a00 */
[----:B------:R-:W-:-:S03]  /*6620*/  IADD3 R36, P0, PT, R42, R3, RZ ;  /* 0x000000032a247210 */ /* 0x000fc60007f1e0ff */
[----:B0-----:R-:W-:Y:S01]  /*6630*/  IMAD.WIDE.U32 R8, R9, 0x400, R48 ;  /* 0x0000040009087825 */ /* 0x001fe200078e0030 */
[----:B------:R-:W-:-:S03]  /*6640*/  LOP3.LUT R47, R0, 0x18, RZ, 0xfc, !PT ;  /* 0x00000018002f7812 */ /* 0x000fc600078efcff */
[----:B------:R-:W-:Y:S01]  /*6650*/  IMAD.X R37, RZ, RZ, R43, P0 ;  /* 0x000000ffff257224 */ /* 0x000fe200000e062b */
[----:B------:R-:W-:Y:S01]  /*6660*/  IADD3 R40, P0, PT, R8, R3, RZ ;  /* 0x0000000308287210 */ /* 0x000fe20007f1e0ff */
[----:B------:R-:W0:Y:S04]  /*6670*/  LDC.64 R42, c[0x0][0x390] ;  /* 0x0000e400ff2a7b82 */ /* 0x000e280000000a00 */
[----:B------:R-:W-:Y:S01]  /*6680*/  IMAD.X R41, RZ, RZ, R9, P0 ;  /* 0x000000ffff297224 */ /* 0x000fe200000e0609 */
[----:B------:R2:W-:Y:S01]  /*6690*/  STG.E desc[UR20][R44.64+0x380], R39 ;  /* 0x000380272c007986 */ /* 0x0005e2000c101914 */
[----:B-1----:R-:W-:-:S03]  /*66a0*/  IMAD.WIDE.U32 R8, R47, 0x400, R50 ;  /* 0x000004002f087825 */ /* 0x002fc600078e0032 */
[----:B------:R-:W-:Y:S01]  /*66b0*/  IADD3 R38, P0, PT, R8, R3, RZ ;  /* 0x0000000308267210 */ /* 0x000fe20007f1e0ff */
[----:B------:R-:W-:Y:S04]  /*66c0*/  STG.E desc[UR20][R44.64+0x80], R239 ;  /* 0x000080ef2c007986 */ /* 0x000fe8000c101914 */
[----:B--2---:R-:W-:Y:S01]  /*66d0*/  IMAD.X R39, RZ, RZ, R9, P0 ;  /* 0x000000ffff277224 */ /* 0x004fe200000e0609 */
[----:B------:R-:W-:Y:S04]  /*66e0*/  STG.E desc[UR20][R44.64+0x100], R163 ;  /* 0x000100a32c007986 */ /* 0x000fe8000c101914 */
[----:B------:R-:W-:Y:S04]  /*66f0*/  STG.E desc[UR20][R44.64+0x180], R195 ;  /* 0x000180c32c007986 */ /* 0x000fe8000c101914 */
[----:B------:R-:W-:Y:S04]  /*6700*/  STG.E desc[UR20][R44.64+0x200], R99 ;  /* 0x000200632c007986 */ /* 0x000fe8000c101914 */
[----:B------:R-:W-:Y:S04]  /*6710*/  STG.E desc[UR20][R44.64+0x280], R131 ;  /* 0x000280832c007986 */ /* 0x000fe8000c101914 */
[----:B------:R1:W-:Y:S04]  /*6720*/  STG.E desc[UR20][R44.64+0x300], R11 ;  /* 0x0003000b2c007986 */ /* 0x0003e8000c101914 */
[----:B------:R-:W-:Y:S04]  /*6730*/  STG.E desc[UR20][R36.64], R58 ;  /* 0x0000003a24007986 */ /* 0x000fe8000c101914 */
[----:B------:R-:W-:Y:S04]  /*6740*/  STG.E desc[UR20][R36.64+0x80], R232 ;  /* 0x000080e824007986 */ /* 0x000fe8000c101914 */
[----:B------:R-:W-:Y:S01]  /*6750*/  STG.E desc[UR20][R36.64+0x100], R156 ;  /* 0x0001009c24007986 */ /* 0x000fe2000c101914 */
[----:B-1----:R-:W-:Y:S01]  /*6760*/  LOP3.LUT R11, R0, 0x1c, RZ, 0xfc, !PT ;  /* 0x0000001c000b7812 */ /* 0x002fe200078efcff */
[----:B------:R-:W1:Y:S02]  /*6770*/  LDC.64 R44, c[0x0][0x390] ;  /* 0x0000e400ff2c7b82 */ /* 0x000e640000000a00 */
[----:B------:R-:W-:Y:S04]  /*6780*/  STG.E desc[UR20][R36.64+0x180], R188 ;  /* 0x000180bc24007986 */ /* 0x000fe8000c101914 */
[----:B------:R-:W-:Y:S04]  /*6790*/  STG.E desc[UR20][R36.64+0x200], R92 ;  /* 0x0002005c24007986 */ /* 0x000fe8000c101914 */
[----:B------:R-:W-:Y:S04]  /*67a0*/  STG.E desc[UR20][R36.64+0x280], R124 ;  /* 0x0002807c24007986 */ /* 0x000fe8000c101914 */
[----:B------:R-:W-:Y:S04]  /*67b0*/  STG.E desc[UR20][R36.64+0x300], R12 ;  /* 0x0003000c24007986 */ /* 0x000fe8000c101914 */
[----:B----4-:R0:W-:Y:S04]  /*67c0*/  STG.E desc[UR20][R36.64+0x380], R4 ;  /* 0x0003800424007986 */ /* 0x0101e8000c101914 */
[----:B------:R-:W-:Y:S04]  /*67d0*/  STG.E desc[UR20][R40.64], R59 ;  /* 0x0000003b28007986 */ /* 0x000fe8000c101914 */
[----:B------:R-:W-:Y:S04]  /*67e0*/  STG.E desc[UR20][R40.64+0x80], R233 ;  /* 0x000080e928007986 */ /* 0x000fe8000c101914 */
[----:B------:R-:W-:Y:S04]  /*67f0*/  STG.E desc[UR20][R40.64+0x100], R157 ;  /* 0x0001009d28007986 */ /* 0x000fe8000c101914 */
[----:B------:R-:W-:Y:S04]  /*6800*/  STG.E desc[UR20][R40.64+0x180], R189 ;  /* 0x000180bd28007986 */ /* 0x000fe8000c101914 */
[----:B------:R-:W-:Y:S04]  /*6810*/  STG.E desc[UR20][R40.64+0x200], R93 ;  /* 0x0002005d28007986 */ /* 0x000fe8000c101914 */
[----:B------:R-:W-:Y:S04]  /*6820*/  STG.E desc[UR20][R40.64+0x280], R125 ;  /* 0x0002807d28007986 */ /* 0x000fe8000c101914 */
[----:B------:R2:W-:Y:S04]  /*6830*/  STG.E desc[UR20][R40.64+0x300], R13 ;  /* 0x0003000d28007986 */ /* 0x0005e8000c101914 */
[----:B------:R3:W-:Y:S04]  /*6840*/  STG.E desc[UR20][R40.64+0x380], R5 ;  /* 0x0003800528007986 */ /* 0x0007e8000c101914 */
[----:B-----5:R4:W-:Y:S01]  /*6850*/  STG.E desc[UR20][R38.64], R54 ;  /* 0x0000003626007986 */ /* 0x0209e2000c101914 */
[----:B0-----:R-:W-:-:S02]  /*6860*/  IMAD.WIDE.U32 R36, R11, 0x400, R42 ;  /* 0x000004000b247825 */ /* 0x001fc400078e002a */
[----:B------:R-:W0:Y:S01]  /*6870*/  LDC.64 R42, c[0x0][0x390] ;  /* 0x0000e400ff2a7b82 */ /* 0x000e220000000a00 */
[----:B------:R-:W-:Y:S01]  /*6880*/  STG.E desc[UR20][R38.64+0x80], R234 ;  /* 0x000080ea26007986 */ /* 0x000fe2000c101914 */
[----:B--2---:R-:W-:-:S06]  /*6890*/  LOP3.LUT R13, R0, 0x20, RZ, 0xfc, !PT ;  /* 0x00000020000d7812 */ /* 0x004fcc00078efcff */
[----:B---3--:R-:W2:Y:S01]  /*68a0*/  LDC.64 R40, c[0x0][0x390] ;  /* 0x0000e400ff287b82 */ /* 0x008ea20000000a00 */
[----:B----4-:R-:W3:Y:S01]  /*68b0*/  LDL.LU R54, [R1+0x8] ;  /* 0x0000080001367983 */ /* 0x010ee20000300800 */
[----:B------:R-:W-:-:S03]  /*68c0*/  IADD3 R36, P0, PT, R36, R3, RZ ;  /* 0x0000000324247210 */ /* 0x000fc60007f1e0ff */
[----:B------:R-:W-:Y:S02]  /*68d0*/  STG.E desc[UR20][R38.64+0x100], R158 ;  /* 0x0001009e26007986 */ /* 0x000fe4000c101914 */
[----:B------:R-:W-:Y:S02]  /*68e0*/  IMAD.X R37, RZ, RZ, R37, P0 ;  /* 0x000000ffff257224 */ /* 0x000fe400000e0625 */
[----:B------:R-:W-:Y:S04]  /*68f0*/  STG.E desc[UR20][R38.64+0x180], R190 ;  /* 0x000180be26007986 */ /* 0x000fe8000c101914 */
[----:B------:R-:W-:Y:S04]  /*6900*/  STG.E desc[UR20][R38.64+0x200], R94 ;  /* 0x0002005e26007986 */ /* 0x000fe8000c101914 */
[----:B------:R-:W-:Y:S04]  /*6910*/  STG.E desc[UR20][R38.64+0x280], R126 ;  /* 0x0002807e26007986 */ /* 0x000fe8000c101914 */
[----:B------:R-:W-:Y:S04]  /*6920*/  STG.E desc[UR20][R38.64+0x300], R14 ;  /* 0x0003000e26007986 */ /* 0x000fe8000c101914 */
[----:B------:R-:W-:Y:S04]  /*6930*/  STG.E desc[UR20][R38.64+0x380], R6 ;  /* 0x0003800626007986 */ /* 0x000fe8000c101914 */
[----:B------:R4:W-:Y:S04]  /*6940*/  STG.E desc[UR20][R36.64], R55 ;  /* 0x0000003724007986 */ /* 0x0009e8000c101914 */
[----:B------:R-:W5:Y:S04]  /*6950*/  LDSM.16.M88.4 R8, [R2+0x200] ;  /* 0x000200000208783b */ /* 0x000f680000000200 */
[----:B----4-:R-:W4:Y:S01]  /*6960*/  LDL.LU R55, [R1+0xc] ;  /* 0x00000c0001377983 */ /* 0x010f220000300800 */
[----:B-1----:R-:W-:Y:S01]  /*6970*/  IMAD.WIDE.U32 R4, R13, 0x400, R44 ;  /* 0x000004000d047825 */ /* 0x002fe200078e002c */
[----:B------:R-:W-:-:S02]  /*6980*/  LOP3.LUT R45, R0, 0x24, RZ, 0xfc, !PT ;  /* 0x00000024002d7812 */ /* 0x000fc400078efcff */
[-C--:B------:R-:W-:Y:S01]  /*6990*/  IADD3 R12, P0, PT, R4, R3.reuse, RZ ;  /* 0x00000003040c7210 */ /* 0x080fe20007f1e0ff */
[----:B------:R-:W-:Y:S04]  /*69a0*/  STG.E desc[UR20][R36.64+0x80], R235 ;  /* 0x000080eb24007986 */ /* 0x000fe8000c101914 */
[----:B------:R-:W-:Y:S02]  /*69b0*/  IMAD.X R13, RZ, RZ, R5, P0 ;  /* 0x000000ffff0d7224 */ /* 0x000fe400000e0605 */
[----:B0-----:R-:W-:Y:S02]  /*69c0*/  IMAD.WIDE.U32 R4, R45, 0x400, R42 ;  /* 0x000004002d047825 */ /* 0x001fe400078e002a */
[----:B------:R-:W0:Y:S01]  /*69d0*/  LDC.64 R42, c[0x0][0x390] ;  /* 0x0000e400ff2a7b82 */ /* 0x000e220000000a00 */
[----:B------:R-:W-:Y:S04]  /*69e0*/  STG.E desc[UR20][R36.64+0x100], R159 ;  /* 0x0001009f24007986 */ /* 0x000fe8000c101914 */
[----:B------:R-:W-:Y:S04]  /*69f0*/  STG.E desc[UR20][R36.64+0x180], R191 ;  /* 0x000180bf24007986 */ /* 0x000fe8000c101914 */
[----:B------:R-:W-:Y:S04]  /*6a00*/  STG.E desc[UR20][R36.64+0x200], R95 ;  /* 0x0002005f24007986 */ /* 0x000fe8000c101914 */
[----:B------:R-:W-:Y:S04]  /*6a10*/  STG.E desc[UR20][R36.64+0x280], R127 ;  /* 0x0002807f24007986 */ /* 0x000fe8000c101914 */
[----:B------:R-:W-:Y:S04]  /*6a20*/  STG.E desc[UR20][R36.64+0x300], R15 ;  /* 0x0003000f24007986 */ /* 0x000fe8000c101914 */
[----:B------:R1:W-:Y:S01]  /*6a30*/  STG.E desc[UR20][R36.64+0x380], R7 ;  /* 0x0003800724007986 */ /* 0x0003e2000c101914 */
[----:B------:R-:W-:-:S02]  /*6a40*/  IADD3 R38, P0, PT, R4, R3, RZ ;  /* 0x0000000304267210 */ /* 0x000fc40007f1e0ff */
[C---:B------:R-:W-:Y:S01]  /*6a50*/  LOP3.LUT R45, R0.reuse, 0x28, RZ, 0xfc, !PT ;  /* 0x00000028002d7812 */ /* 0x040fe200078efcff */
[----:B-1----:R-:W1:Y:S02]  /*6a60*/  LDC.64 R36, c[0x0][0x390] ;  /* 0x0000e400ff247b82 */ /* 0x002e640000000a00 */
[----:B------:R-:W-:Y:S02]  /*6a70*/  IMAD.X R39, RZ, RZ, R5, P0 ;  /* 0x000000ffff277224 */ /* 0x000fe400000e0605 */
[----:B--2---:R-:W-:Y:S01]  /*6a80*/  IMAD.WIDE.U32 R4, R45, 0x400, R40 ;  /* 0x000004002d047825 */ /* 0x004fe200078e0028 */
[----:B------:R-:W-:Y:S01]  /*6a90*/  LOP3.LUT R7, R0, 0x2c, RZ, 0xfc, !PT ;  /* 0x0000002c00077812 */ /* 0x000fe200078efcff */
[----:B------:R-:W-:Y:S02]  /*6aa0*/  STG.E desc[UR20][R12.64], R52 ;  /* 0x000000340c007986 */ /* 0x000fe4000c101914 */
[----:B------:R-:W2:Y:S02]  /*6ab0*/  LDC.64 R40, c[0x0][0x390] ;  /* 0x0000e400ff287b82 */ /* 0x000ea40000000a00 */
[----:B------:R-:W-:Y:S01]  /*6ac0*/  STG.E desc[UR20][R12.64+0x80], R228 ;  /* 0x000080e40c007986 */ /* 0x000fe2000c101914 */
[----:B------:R-:W-:-:S03]  /*6ad0*/  IADD3 R14, P0, PT, R4, R3, RZ ;  /* 0x00000003040e7210 */ /* 0x000fc60007f1e0ff */
[----:B------:R-:W-:Y:S04]  /*6ae0*/  STG.E desc[UR20][R12.64+0x100], R152 ;  /* 0x000100980c007986 */ /* 0x000fe8000c101914 */
[----:B------:R-:W-:Y:S04]  /*6af0*/  STG.E desc[UR20][R12.64+0x180], R184 ;  /* 0x000180b80c007986 */ /* 0x000fe8000c101914 */
[----:B------:R-:W-:Y:S04]  /*6b00*/  STG.E desc[UR20][R12.64+0x200], R88 ;  /* 0x000200580c007986 */ /* 0x000fe8000c101914 */
[----:B------:R-:W-:Y:S04]  /*6b10*/  STG.E desc[UR20][R12.64+0x280], R120 ;  /* 0x000280780c007986 */ /* 0x000fe8000c101914 */
[----:B------:R-:W-:Y:S04]  /*6b20*/  STG.E desc[UR20][R12.64+0x300], R16 ;  /* 0x000300100c007986 */ /* 0x000fe8000c101914 */
[----:B-----5:R0:W-:Y:S04]  /*6b30*/  STG.E desc[UR20][R12.64+0x380], R8 ;  /* 0x000380080c007986 */ /* 0x0201e8000c101914 */
[----:B------:R5:W-:Y:S01]  /*6b40*/  STG.E desc[UR20][R38.64+0x300], R17 ;  /* 0x0003001126007986 */ /* 0x000be2000c101914 */
[----:B------:R-:W-:-:S03]  /*6b50*/  IMAD.X R15, RZ, RZ, R5, P0 ;  /* 0x000000ffff0f7224 */ /* 0x000fc600000e0605 */
[----:B------:R1:W-:Y:S01]  /*6b60*/  STG.E desc[UR20][R38.64+0x380], R9 ;  /* 0x0003800926007986 */ /* 0x0003e2000c101914 */
[----:B0-----:R-:W-:-:S03]  /*6b70*/  IMAD.WIDE.U32 R12, R7, 0x400, R42 ;  /* 0x00000400070c7825 */ /* 0x001fc600078e002a */
[----:B------:R-:W0:Y:S01]  /*6b80*/  LDSM.16.M88.4 R4, [R2+0x300] ;  /* 0x000300000204783b */ /* 0x000e220000000200 */
[----:B-----5:R-:W-:Y:S02]  /*6b90*/  LOP3.LUT R17, R0, 0x30, RZ, 0xfc, !PT ;  /* 0x0000003000117812 */ /* 0x020fe400078efcff */
[----:B------:R-:W-:-:S03]  /*6ba0*/  IADD3 R12, P0, PT, R12, R3, RZ ;  /* 0x000000030c0c7210 */ /* 0x000fc60007f1e0ff */
[----:B-1----:R-:W-:Y:S02]  /*6bb0*/  IMAD.WIDE.U32 R8, R17, 0x400, R36 ;  /* 0x0000040011087825 */ /* 0x002fe400078e0024 */
[----:B------:R-:W1:Y:S01]  /*6bc0*/  LDC.64 R36, c[0x0][0x390] ;  /* 0x0000e400ff247b82 */ /* 0x000e620000000a00 */
[----:B------:R-:W-:Y:S01]  /*6bd0*/  STG.E desc[UR20][R38.64], R53 ;  /* 0x0000003526007986 */ /* 0x000fe2000c101914 */
[----:B------:R-:W-:Y:S01]  /*6be0*/  IMAD.X R13, RZ, RZ, R13, P0 ;  /* 0x000000ffff0d7224 */ /* 0x000fe200000e060d */
[----:B------:R-:W-:Y:S02]  /*6bf0*/  IADD3 R16, P0, PT, R8, R3, RZ ;  /* 0x0000000308107210 */ /* 0x000fe40007f1e0ff */
[----:B------:R-:W-:Y:S04]  /*6c00*/  STG.E desc[UR20][R38.64+0x80], R229 ;  /* 0x000080e526007986 */ /* 0x000fe8000c101914 */
[----:B------:R-:W-:Y:S04]  /*6c10*/  STG.E desc[UR20][R38.64+0x100], R153 ;  /* 0x0001009926007986 */ /* 0x000fe8000c101914 */
[----:B------:R-:W-:Y:S04]  /*6c20*/  STG.E desc[UR20][R38.64+0x180], R185 ;  /* 0x000180b926007986 */ /* 0x000fe8000c101914 */
[----:B------:R-:W-:Y:S04]  /*6c30*/  STG.E desc[UR20][R38.64+0x200], R89 ;  /* 0x0002005926007986 */ /* 0x000fe8000c101914 */
[----:B------:R5:W-:Y:S01]  /*6c40*/  STG.E desc[UR20][R38.64+0x280], R121 ;  /* 0x0002807926007986 */ /* 0x000be2000c101914 */
[----:B------:R-:W-:Y:S01]  /*6c50*/  IMAD.X R17, RZ, RZ, R9, P0 ;  /* 0x000000ffff117224 */ /* 0x000fe200000e0609 */
[----:B-----5:R-:W-:-:S02]  /*6c60*/  LOP3.LUT R39, R0, 0x34, RZ, 0xfc, !PT ;  /* 0x0000003400277812 */ /* 0x020fc400078efcff */
[----:B------:R-:W-:Y:S03]  /*6c70*/  STG.E desc[UR20][R14.64+0x80], R230 ;  /* 0x000080e60e007986 */ /* 0x000fe6000c101914 */
[----:B--2---:R-:W-:Y:S01]  /*6c80*/  IMAD.WIDE.U32 R8, R39, 0x400, R40 ;  /* 0x0000040027087825 */ /* 0x004fe200078e0028 */
[----:B------:R-:W-:Y:S01]  /*6c90*/  STG.E desc[UR20][R14.64+0x100], R154 ;  /* 0x0001009a0e007986 */ /* 0x000fe2000c101914 */
[----:B------:R-:W-:Y:S01]  /*6ca0*/  LOP3.LUT R41, R0, 0x38, RZ, 0xfc, !PT ;  /* 0x0000003800297812 */ /* 0x000fe200078efcff */
[----:B------:R-:W2:Y:S02]  /*6cb0*/  LDC.64 R38, c[0x0][0x390] ;  /* 0x0000e400ff267b82 */ /* 0x000ea40000000a00 */
[----:B------:R-:W-:Y:S04]  /*6cc0*/  STG.E desc[UR20][R14.64+0x180], R186 ;  /* 0x000180ba0e007986 */ /* 0x000fe8000c101914 */
[----:B------:R-:W-:Y:S04]  /*6cd0*/  STG.E desc[UR20][R14.64+0x200], R90 ;  /* 0x0002005a0e007986 */ /* 0x000fe8000c101914 */
[----:B------:R-:W-:Y:S04]  /*6ce0*/  STG.E desc[UR20][R14.64+0x280], R122 ;  /* 0x0002807a0e007986 */ /* 0x000fe8000c101914 */
[----:B------:R-:W-:Y:S04]  /*6cf0*/  STG.E desc[UR20][R14.64+0x300], R18 ;  /* 0x000300120e007986 */ /* 0x000fe8000c101914 */
[----:B------:R-:W-:Y:S04]  /*6d00*/  STG.E desc[UR20][R14.64+0x380], R10 ;  /* 0x0003800a0e007986 */ /* 0x000fe8000c101914 */
[----:B---3--:R3:W-:Y:S02]  /*6d10*/  STG.E desc[UR20][R14.64], R54 ;  /* 0x000000360e007986 */ /* 0x0087e4000c101914 */
[----:B---3--:R-:W-:-:S05]  /*6d20*/  IADD3 R14, P0, PT, R8, R3, RZ ;  /* 0x00000003080e7210 */ /* 0x008fca0007f1e0ff */
[----:B------:R-:W-:Y:S02]  /*6d30*/  IMAD.X R15, RZ, RZ, R9, P0 ;  /* 0x000000ffff0f7224 */ /* 0x000fe400000e0609 */
[----:B-1----:R-:W-:Y:S02]  /*6d40*/  IMAD.WIDE.U32 R8, R41, 0x400, R36 ;  /* 0x0000040029087825 */ /* 0x002fe400078e0024 */
[----:B------:R-:W1:Y:S01]  /*6d50*/  LDC.64 R36, c[0x0][0x390] ;  /* 0x0000e400ff247b82 */ /* 0x000e620000000a00 */
[----:B------:R-:W-:Y:S01]  /*6d60*/  STG.E desc[UR20][R12.64+0x80], R231 ;  /* 0x000080e70c007986 */ /* 0x000fe2000c101914 */
[----:B------:R-:W-:-:S03]  /*6d70*/  IADD3 R18, P0, PT, R8, R3, RZ ;  /* 0x0000000308127210 */ /* 0x000fc60007f1e0ff */
[----:B------:R-:W-:Y:S04]  /*6d80*/  STG.E desc[UR20][R12.64+0x100], R155 ;  /* 0x0001009b0c007986 */ /* 0x000fe8000c101914 */
[----:B------:R-:W-:Y:S04]  /*6d90*/  STG.E desc[UR20][R12.64+0x180], R187 ;  /* 0x000180bb0c007986 */ /* 0x000fe8000c101914 */
[----:B------:R-:W-:Y:S04]  /*6da0*/  STG.E desc[UR20][R12.64+0x200], R91 ;  /* 0x0002005b0c007986 */ /* 0x000fe8000c101914 */
[----:B------:R-:W-:Y:S04]  /*6db0*/  STG.E desc[UR20][R12.64+0x280], R123 ;  /* 0x0002807b0c007986 */ /* 0x000fe8000c101914 */
[----:B----4-:R-:W-:Y:S04]  /*6dc0*/  STG.E desc[UR20][R12.64], R55 ;  /* 0x000000370c007986 */ /* 0x010fe8000c101914 */
[----:B------:R-:W-:Y:S04]  /*6dd0*/  STG.E desc[UR20][R12.64+0x300], R19 ;  /* 0x000300130c007986 */ /* 0x000fe8000c101914 */
[----:B------:R3:W-:Y:S04]  /*6de0*/  STG.E desc[UR20][R12.64+0x380], R11 ;  /* 0x0003800b0c007986 */ /* 0x0007e8000c101914 */
[----:B------:R-:W-:Y:S04]  /*6df0*/  STG.E desc[UR20][R16.64], R248 ;  /* 0x000000f810007986 */ /* 0x000fe8000c101914 */
[----:B------:R-:W-:Y:S04]  /*6e00*/  STG.E desc[UR20][R16.64+0x80], R224 ;  /* 0x000080e010007986 */ /* 0x000fe8000c101914 */
[----:B------:R-:W-:Y:S01]  /*6e10*/  STG.E desc[UR20][R16.64+0x100], R148 ;  /* 0x0001009410007986 */ /* 0x000fe2000c101914 */
[----:B---3--:R-:W-:-:S03]  /*6e20*/  LOP3.LUT R13, R0, 0x3c, RZ, 0xfc, !PT ;  /* 0x0000003c000d7812 */ /* 0x008fc600078efcff */
[----:B------:R-:W-:Y:S04]  /*6e30*/  STG.E desc[UR20][R16.64+0x180], R180 ;  /* 0x000180b410007986 */ /* 0x000fe8000c101914 */
[----:B------:R-:W-:Y:S04]  /*6e40*/  STG.E desc[UR20][R16.64+0x200], R84 ;  /* 0x0002005410007986 */ /* 0x000fe8000c101914 */
[----:B------:R-:W-:Y:S04]  /*6e50*/  STG.E desc[UR20][R16.64+0x280], R116 ;  /* 0x0002807410007986 */ /* 0x000fe8000c101914 */
[----:B------:R-:W-:Y:S04]  /*6e60*/  STG.E desc[UR20][R16.64+0x300], R20 ;  /* 0x0003001410007986 */ /* 0x000fe8000c101914 */
[----:B0-----:R0:W-:Y:S01]  /*6e70*/  STG.E desc[UR20][R16.64+0x380], R4 ;  /* 0x0003800410007986 */ /* 0x0011e2000c101914 */
[----:B------:R-:W-:-:S03]  /*6e80*/  IMAD.X R19, RZ, RZ, R9, P0 ;  /* 0x000000ffff137224 */ /* 0x000fc600000e0609 */
[----:B------:R3:W-:Y:S01]  /*6e90*/  STG.E desc[UR20][R14.64+0x300], R21 ;  /* 0x000300150e007986 */ /* 0x0007e2000c101914 */
[----:B--2---:R-:W-:-:S03]  /*6ea0*/  IMAD.WIDE.U32 R12, R13, 0x400, R38 ;  /* 0x000004000d0c7825 */ /* 0x004fc600078e0026 */
[----:B------:R-:W2:Y:S01]  /*6eb0*/  LDSM.16.M88.4 R8, [R2+0x400] ;  /* 0x000400000208783b */ /* 0x000ea20000000200 */
[----:B0-----:R-:W0:Y:S01]  /*6ec0*/  LDC.64 R16, c[0x0][0x390] ;  /* 0x0000e400ff107b82 */ /* 0x001e220000000a00 */
[----:B---3--:R-:W-:Y:S02]  /*6ed0*/  LOP3.LUT R21, R0, 0x40, RZ, 0xfc, !PT ;  /* 0x0000004000157812 */ /* 0x008fe400078efcff */
[----:B------:R1:W-:Y:S01]  /*6ee0*/  STG.E desc[UR20][R14.64+0x380], R5 ;  /* 0x000380050e007986 */ /* 0x0003e2000c101914 */
[----:B------:R-:W-:-:S03]  /*6ef0*/  IADD3 R12, P0, PT, R12, R3, RZ ;  /* 0x000000030c0c7210 */ /* 0x000fc60007f1e0ff */
[----:B------:R-:W-:Y:S01]  /*6f00*/  STG.E desc[UR20][R14.64], R249 ;  /* 0x000000f90e007986 */ /* 0x000fe2000c101914 */
[----:B-1----:R-:W-:Y:S02]  /*6f10*/  IMAD.WIDE.U32 R4, R21, 0x400, R36 ;  /* 0x0000040015047825 */ /* 0x002fe400078e0024 */
[----:B------:R-:W1:Y:S01]  /*6f20*/  LDC.64 R20, c[0x0][0x390] ;  /* 0x0000e400ff147b82 */ /* 0x000e620000000a00 */
[----:B------:R-:W-:Y:S01]  /*6f30*/  STG.E desc[UR20][R14.64+0x80], R225 ;  /* 0x000080e10e007986 */ /* 0x000fe2000c101914 */
[----:B------:R-:W-:Y:S01]  /*6f40*/  IMAD.X R13, RZ, RZ, R13, P0 ;  /* 0x000000ffff0d7224 */ /* 0x000fe200000e060d */
[----:B------:R-:W-:Y:S02]  /*6f50*/  LOP3.LUT R37, R0, 0x44, RZ, 0xfc, !PT ;  /* 0x0000004400257812 */ /* 0x000fe400078efcff */
[----:B------:R-:W-:Y:S04]  /*6f60*/  STG.E desc[UR20][R14.64+0x100], R149 ;  /* 0x000100950e007986 */ /* 0x000fe8000c101914 */
[----:B------:R-:W-:Y:S04]  /*6f70*/  STG.E desc[UR20][R14.64+0x180], R181 ;  /* 0x000180b50e007986 */ /* 0x000fe8000c101914 */
[----:B------:R-:W-:Y:S04]  /*6f80*/  STG.E desc[UR20][R14.64+0x200], R85 ;  /* 0x000200550e007986 */ /* 0x000fe8000c101914 */
[----:B------:R3:W-:Y:S04]  /*6f90*/  STG.E desc[UR20][R14.64+0x280], R117 ;  /* 0x000280750e007986 */ /* 0x0007e8000c101914 */
[----:B------:R-:W-:Y:S01]  /*6fa0*/  STG.E desc[UR20][R18.64], R250 ;  /* 0x000000fa12007986 */ /* 0x000fe2000c101914 */
[----:B---3--:R-:W-:-:S03]  /*6fb0*/  IADD3 R14, P0, PT, R4, R3, RZ ;  /* 0x00000003040e7210 */ /* 0x008fc60007f1e0ff */
[----:B------:R-:W-:Y:S02]  /*6fc0*/  STG.E desc[UR20][R18.64+0x80], R226 ;  /* 0x000080e212007986 */ /* 0x000fe4000c101914 */
[----:B------:R-:W-:Y:S02]  /*6fd0*/  IMAD.X R15, RZ, RZ, R5, P0 ;  /* 0x000000ffff0f7224 */ /* 0x000fe400000e0605 */
[----:B------:R-:W-:Y:S01]  /*6fe0*/  STG.E desc[UR20][R18.64+0x100], R150 ;  /* 0x0001009612007986 */ /* 0x000fe2000c101914 */
[----:B0-----:R-:W-:-:S03]  /*6ff0*/  IMAD.WIDE.U32 R4, R37, 0x400, R16 ;  /* 0x0000040025047825 */ /* 0x001fc600078e0010 */
[----:B------:R-:W-:Y:S04]  /*7000*/  STG.E desc[UR20][R18.64+0x180], R182 ;  /* 0x000180b612007986 */ /* 0x000fe8000c101914 */
[----:B------:R-:W-:Y:S04]  /*7010*/  STG.E desc[UR20][R18.64+0x200], R86 ;  /* 0x0002005612007986 */ /* 0x000fe8000c101914 */
[----:B------:R-:W-:Y:S04]  /*7020*/  STG.E desc[UR20][R18.64+0x280], R118 ;  /* 0x0002807612007986 */ /* 0x000fe8000c101914 */
[----:B------:R-:W-:Y:S04]  /*7030*/  STG.E desc[UR20][R18.64+0x300], R22 ;  /* 0x0003001612007986 */ /* 0x000fe8000c101914 */
[----:B------:R0:W-:Y:S01]  /*7040*/  STG.E desc[UR20][R18.64+0x380], R6 ;  /* 0x0003800612007986 */ /* 0x0001e2000c101914 */
[----:B------:R-:W-:-:S02]  /*7050*/  IADD3 R16, P0, PT, R4, R3, RZ ;  /* 0x0000000304107210 */ /* 0x000fc40007f1e0ff */
[----:B------:R-:W-:Y:S01]  /*7060*/  LOP3.LUT R37, R0, 0x48, RZ, 0xfc, !PT ;  /* 0x0000004800257812 */ /* 0x000fe200078efcff */
[----:B0-----:R-:W0:Y:S02]  /*7070*/  LDC.64 R18, c[0x0][0x390] ;  /* 0x0000e400ff127b82 */ /* 0x001e240000000a00 */
[----:B------:R-:W-:Y:S02]  /*7080*/  IMAD.X R17, RZ, RZ, R5, P0 ;  /* 0x000000ffff117224 */ /* 0x000fe400000e0605 */
[----:B-1----:R-:W-:Y:S01]  /*7090*/  IMAD.WIDE.U32 R4, R37, 0x400, R20 ;  /* 0x0000040025047825 */ /* 0x002fe200078e0014 */
[----:B------:R-:W-:Y:S03]  /*70a0*/  STG.E desc[UR20][R12.64], R251 ;  /* 0x000000fb0c007986 */ /* 0x000fe6000c101914 */
[----:B------:R-:W1:Y:S01]  /*70b0*/  LDC.64 R20, c[0x0][0x390] ;  /* 0x0000e400ff147b82 */ /* 0x000e620000000a00 */
[----:B------:R-:W-:Y:S01]  /*70c0*/  STG.E desc[UR20][R12.64+0x80], R227 ;  /* 0x000080e30c007986 */ /* 0x000fe2000c101914 */
[----:B------:R-:W-:-:S03]  /*70d0*/  IADD3 R6, P0, PT, R4, R3, RZ ;  /* 0x0000000304067210 */ /* 0x000fc60007f1e0ff */
[----:B------:R-:W-:Y:S04]  /*70e0*/  STG.E desc[UR20][R12.64+0x100], R151 ;  /* 0x000100970c007986 */ /* 0x000fe8000c101914 */
[----:B------:R-:W-:Y:S04]  /*70f0*/  STG.E desc[UR20][R12.64+0x180], R183 ;  /* 0x000180b70c007986 */ /* 0x000fe8000c101914 */
[----:B------:R-:W-:Y:S04]  /*7100*/  STG.E desc[UR20][R12.64+0x200], R87 ;  /* 0x000200570c007986 */ /* 0x000fe8000c101914 */
[----:B------:R-:W-:Y:S04]  /*7110*/  STG.E desc[UR20][R12.64+0x280], R119 ;  /* 0x000280770c007986 */ /* 0x000fe8000c101914 */
[----:B------:R-:W-:Y:S04]  /*7120*/  STG.E desc[UR20][R12.64+0x300], R23 ;  /* 0x000300170c007986 */ /* 0x000fe8000c101914 */
[----:B------:R3:W-:Y:S04]  /*7130*/  STG.E desc[UR20][R12.64+0x380], R7 ;  /* 0x000380070c007986 */ /* 0x0007e8000c101914 */
[----:B------:R-:W-:Y:S04]  /*7140*/  STG.E desc[UR20][R14.64], R244 ;  /* 0x000000f40e007986 */ /* 0x000fe8000c101914 */
[----:B------:R-:W-:Y:S01]  /*7150*/  STG.E desc[UR20][R14.64+0x80], R220 ;  /* 0x000080dc0e007986 */ /* 0x000fe2000c101914 */
[----:B---3--:R-:W-:-:S03]  /*7160*/  LOP3.LUT R13, R0, 0x4c, RZ, 0xfc, !PT ;  /* 0x0000004c000d7812 */ /* 0x008fc600078efcff */
[----:B------:R-:W-:Y:S01]  /*7170*/  STG.E desc[UR20][R14.64+0x100], R144 ;  /* 0x000100900e007986 */ /* 0x000fe2000c101914 */
[----:B------:R-:W-:-:S03]  /*7180*/  IMAD.X R7, RZ, RZ, R5, P0 ;  /* 0x000000ffff077224 */ /* 0x000fc600000e0605 */
[----:B------:R-:W-:Y:S01]  /*7190*/  STG.E desc[UR20][R14.64+0x180], R176 ;  /* 0x000180b00e007986 */ /* 0x000fe2000c101914 */
[----:B0-----:R-:W-:-:S03]  /*71a0*/  IMAD.WIDE.U32 R4, R13, 0x400, R18 ;  /* 0x000004000d047825 */ /* 0x001fc600078e0012 */
[----:B------:R-:W-:Y:S04]  /*71b0*/  STG.E desc[UR20][R14.64+0x200], R80 ;  /* 0x000200500e007986 */ /* 0x000fe8000c101914 */
[----:B------:R-:W-:Y:S04]  /*71c0*/  STG.E desc[UR20][R14.64+0x280], R112 ;  /* 0x000280700e007986 */ /* 0x000fe8000c101914 */
[----:B------:R-:W-:Y:S04]  /*71d0*/  STG.E desc[UR20][R14.64+0x300], R24 ;  /* 0x000300180e007986 */ /* 0x000fe8000c101914 */
[----:B--2---:R0:W-:Y:S01]  /*71e0*/  STG.E desc[UR20][R14.64+0x380], R8 ;  /* 0x000380080e007986 */ /* 0x0041e2000c101914 */
[----:B------:R-:W-:-:S02]  /*71f0*/  IADD3 R12, P0, PT, R4, R3, RZ ;  /* 0x00000003040c7210 */ /* 0x000fc40007f1e0ff */
[----:B------:R-:W-:Y:S01]  /*7200*/  LOP3.LUT R19, R0, 0x50, RZ, 0xfc, !PT ;  /* 0x0000005000137812 */ /* 0x000fe200078efcff */
[----:B------:R-:W2:Y:S01]  /*7210*/  LDSM.16.M88.4 R36, [R2+0x500] ;  /* 0x000500000224783b */ /* 0x000ea20000000200 */
[----:B0-----:R-:W0:Y:S01]  /*7220*/  LDC.64 R14, c[0x0][0x390] ;  /* 0x0000e400ff0e7b82 */ /* 0x001e220000000a00 */
[----:B------:R-:W-:Y:S02]  /*7230*/  IMAD.X R13, RZ, RZ, R5, P0 ;  /* 0x000000ffff0d7224 */ /* 0x000fe400000e0605 */
[----:B------:R-:W-:Y:S01]  /*7240*/  STG.E desc[UR20][R16.64], R245 ;  /* 0x000000f510007986 */ /* 0x000fe2000c101914 */
[----:B-1----:R-:W-:-:S03]  /*7250*/  IMAD.WIDE.U32 R4, R19, 0x400, R20 ;  /* 0x0000040013047825 */ /* 0x002fc600078e0014 */
[----:B------:R-:W-:Y:S04]  /*7260*/  STG.E desc[UR20][R16.64+0x80], R221 ;  /* 0x000080dd10007986 */ /* 0x000fe8000c101914 */
[----:B------:R-:W-:Y:S04]  /*7270*/  STG.E desc[UR20][R16.64+0x100], R145 ;  /* 0x0001009110007986 */ /* 0x000fe8000c101914 */
[----:B------:R-:W-:Y:S04]  /*7280*/  STG.E desc[UR20][R16.64+0x180], R177 ;  /* 0x000180b110007986 */ /* 0x000fe8000c101914 */
[----:B------:R-:W-:Y:S04]  /*7290*/  STG.E desc[UR20][R16.64+0x200], R81 ;  /* 0x0002005110007986 */ /* 0x000fe8000c101914 */
[----:B------:R-:W-:Y:S04]  /*72a0*/  STG.E desc[UR20][R16.64+0x280], R113 ;  /* 0x0002807110007986 */ /* 0x000fe8000c101914 */
[----:B------:R-:W-:Y:S04]  /*72b0*/  STG.E desc[UR20][R16.64+0x300], R25 ;  /* 0x0003001910007986 */ /* 0x000fe8000c101914 */
[----:B------:R1:W-:Y:S01]  /*72c0*/  STG.E desc[UR20][R16.64+0x380], R9 ;  /* 0x0003800910007986 */ /* 0x0003e2000c101914 */
[----:B------:R-:W-:-:S02]  /*72d0*/  IADD3 R8, P0, PT, R4, R3, RZ ;  /* 0x0000000304087210 */ /* 0x000fc40007f1e0ff */
[----:B------:R-:W-:Y:S01]  /*72e0*/  LOP3.LUT R19, R0, 0x54, RZ, 0xfc, !PT ;  /* 0x0000005400137812 */ /* 0x000fe200078efcff */
[----:B-1----:R-:W1:Y:S02]  /*72f0*/  LDC.64 R16, c[0x0][0x390] ;  /* 0x0000e400ff107b82 */ /* 0x002e640000000a00 */
[----:B------:R-:W-:Y:S02]  /*7300*/  IMAD.X R9, RZ, RZ, R5, P0 ;  /* 0x000000ffff097224 */ /* 0x000fe400000e0605 */
[----:B0-----:R-:W-:-:S04]  /*7310*/  IMAD.WIDE.U32 R4, R19, 0x400, R14 ;  /* 0x0000040013047825 */ /* 0x001fc800078e000e */
[----:B------:R-:W0:Y:S01]  /*7320*/  LDC.64 R14, c[0x0][0x390] ;  /* 0x0000e400ff0e7b82 */ /* 0x000e220000000a00 */
[----:B------:R-:W-:Y:S01]  /*7330*/  STG.E desc[UR20][R6.64], R246 ;  /* 0x000000f606007986 */ /* 0x000fe2000c101914 */
[----:B------:R-:W-:-:S03]  /*7340*/  LOP3.LUT R19, R0, 0x58, RZ, 0xfc, !PT ;  /* 0x0000005800137812 */ /* 0x000fc600078efcff */
[----:B------:R-:W-:Y:S04]  /*7350*/  STG.E desc[UR20][R6.64+0x80], R222 ;  /* 0x000080de06007986 */ /* 0x000fe8000c101914 */
        /* <DEDUP_REMOVED lines=8> */
[----:B---3--:R-:W-:-:S03]  /*73e0*/  IADD3 R6, P0, PT, R4, R3, RZ ;  /* 0x0000000304067210 */ /* 0x008fc60007f1e0ff */
[----:B------:R-:W-:Y:S04]  /*73f0*/  STG.E desc[UR20][R12.64+0x100], R147 ;  /* 0x000100930c007986 */ /* 0x000fe8000c101914 */
[----:B------:R-:W-:Y:S01]  /*7400*/  STG.E desc[UR20][R12.64+0x180], R179 ;  /* 0x000180b30c007986 */ /* 0x000fe2000c101914 */
[----:B------:R-:W-:-:S03]  /*7410*/  IMAD.X R7, RZ, RZ, R5, P0 ;  /* 0x000000ffff077224 */ /* 0x000fc600000e0605 */
[----:B------:R-:W-:Y:S01]  /*7420*/  STG.E desc[UR20][R12.64+0x200], R83 ;  /* 0x000200530c007986 */ /* 0x000fe2000c101914 */
[----:B-1----:R-:W-:-:S03]  /*7430*/  IMAD.WIDE.U32 R4, R19, 0x400, R16 ;  /* 0x0000040013047825 */ /* 0x002fc600078e0010 */
[----:B------:R-:W-:Y:S04]  /*7440*/  STG.E desc[UR20][R12.64+0x280], R115 ;  /* 0x000280730c007986 */ /* 0x000fe8000c101914 */
[----:B------:R-:W-:Y:S04]  /*7450*/  STG.E desc[UR20][R12.64+0x300], R27 ;  /* 0x0003001b0c007986 */ /* 0x000fe8000c101914 */
[----:B------:R1:W-:Y:S01]  /*7460*/  STG.E desc[UR20][R12.64+0x380], R11 ;  /* 0x0003800b0c007986 */ /* 0x0003e2000c101914 */
[----:B------:R-:W-:Y:S02]  /*7470*/  IADD3 R10, P0, PT, R4, R3, RZ ;  /* 0x00000003040a7210 */ /* 0x000fe40007f1e0ff */
[----:B------:R-:W-:Y:S01]  /*7480*/  LOP3.LUT R17, R0, 0x5c, RZ, 0xfc, !PT ;  /* 0x0000005c00117812 */ /* 0x000fe200078efcff */
[----:B-1----:R-:W1:Y:S02]  /*7490*/  LDC.64 R12, c[0x0][0x390] ;  /* 0x0000e400ff0c7b82 */ /* 0x002e640000000a00 */
[----:B------:R-:W-:-:S02]  /*74a0*/  IMAD.X R11, RZ, RZ, R5, P0 ;  /* 0x000000ffff0b7224 */ /* 0x000fc400000e0605 */
[----:B0-----:R-:W-:Y:S01]  /*74b0*/  IMAD.WIDE.U32 R4, R17, 0x400, R14 ;  /* 0x0000040011047825 */ /* 0x001fe200078e000e */
[----:B------:R-:W-:Y:S01]  /*74c0*/  STG.E desc[UR20][R8.64], R204 ;  /* 0x000000cc08007986 */ /* 0x000fe2000c101914 */
[----:B------:R-:W-:Y:S02]  /*74d0*/  LOP3.LUT R21, R0, 0x60, RZ, 0xfc, !PT ;  /* 0x0000006000157812 */ /* 0x000fe400078efcff */
[----:B------:R-:W0:Y:S01]  /*74e0*/  LDC.64 R14, c[0x0][0x390] ;  /* 0x0000e400ff0e7b82 */ /* 0x000e220000000a00 */
[----:B------:R-:W-:Y:S04]  /*74f0*/  STG.E desc[UR20][R8.64+0x80], R216 ;  /* 0x000080d808007986 */ /* 0x000fe8000c101914 */
[----:B------:R-:W-:Y:S04]  /*7500*/  STG.E desc[UR20][R8.64+0x100], R140 ;  /* 0x0001008c08007986 */ /* 0x000fe8000c101914 */
[----:B------:R-:W-:Y:S04]  /*7510*/  STG.E desc[UR20][R8.64+0x180], R172 ;  /* 0x000180ac08007986 */ /* 0x000fe8000c101914 */
[----:B------:R-:W-:Y:S04]  /*7520*/  STG.E desc[UR20][R8.64+0x200], R76 ;  /* 0x0002004c08007986 */ /* 0x000fe8000c101914 */
[----:B------:R-:W-:Y:S04]  /*7530*/  STG.E desc[UR20][R8.64+0x280], R108 ;  /* 0x0002806c08007986 */ /* 0x000fe8000c101914 */
[----:B------:R-:W-:Y:S04]  /*7540*/  STG.E desc[UR20][R8.64+0x300], R28 ;  /* 0x0003001c08007986 */ /* 0x000fe8000c101914 */
[----:B--2---:R2:W-:Y:S04]  /*7550*/  STG.E desc[UR20][R8.64+0x380], R36 ;  /* 0x0003802408007986 */ /* 0x0045e8000c101914 */
[----:B------:R-:W3:Y:S01]  /*7560*/  LDSM.16.M88.4 R16, [R2+0x600] ;  /* 0x000600000210783b */ /* 0x000ee20000000200 */
[----:B--2---:R-:W-:-:S05]  /*7570*/  IADD3 R8, P0, PT, R4, R3, RZ ;  /* 0x0000000304087210 */ /* 0x004fca0007f1e0ff */
[----:B------:R-:W-:Y:S02]  /*7580*/  IMAD.X R9, RZ, RZ, R5, P0 ;  /* 0x000000ffff097224 */ /* 0x000fe400000e0605 */
[----:B-1----:R-:W-:Y:S01]  /*7590*/  IMAD.WIDE.U32 R4, R21, 0x400, R12 ;  /* 0x0000040015047825 */ /* 0x002fe200078e000c */
[----:B------:R-:W-:Y:S01]  /*75a0*/  STG.E desc[UR20][R6.64], R205 ;  /* 0x000000cd06007986 */ /* 0x000fe2000c101914 */
[----:B------:R-:W1:Y:S03]  /*75b0*/  LDC.64 R12, c[0x0][0x390] ;  /* 0x0000e400ff0c7b82 */ /* 0x000e660000000a00 */
[----:B------:R-:W-:Y:S04]  /*75c0*/  STG.E desc[UR20][R6.64+0x80], R217 ;  /* 0x000080d906007986 */ /* 0x000fe8000c101914 */
[----:B------:R-:W-:Y:S04]  /*75d0*/  STG.E desc[UR20][R6.64+0x100], R141 ;  /* 0x0001008d06007986 */ /* 0x000fe8000c101914 */
[----:B------:R-:W-:Y:S04]  /*75e0*/  STG.E desc[UR20][R6.64+0x180], R173 ;  /* 0x000180ad06007986 */ /* 0x000fe8000c101914 */
[----:B------:R-:W-:Y:S04]  /*75f0*/  STG.E desc[UR20][R6.64+0x200], R77 ;  /* 0x0002004d06007986 */ /* 0x000fe8000c101914 */
[----:B------:R-:W-:Y:S04]  /*7600*/  STG.E desc[UR20][R6.64+0x280], R109 ;  /* 0x0002806d06007986 */ /* 0x000fe8000c101914 */
[----:B------:R-:W-:Y:S04]  /*7610*/  STG.E desc[UR20][R6.64+0x300], R29 ;  /* 0x0003001d06007986 */ /* 0x000fe8000c101914 */
[----:B------:R2:W-:Y:S01]  /*7620*/  STG.E desc[UR20][R6.64+0x380], R37 ;  /* 0x0003802506007986 */ /* 0x0005e2000c101914 */
[----:B------:R-:W-:-:S03]  /*7630*/  LOP3.LUT R25, R0, 0x68, RZ, 0xfc, !PT ;  /* 0x0000006800197812 */ /* 0x000fc600078efcff */
[----:B------:R-:W4:Y:S01]  /*7640*/  LDSM.16.M88.4 R20, [R2+0x700] ;  /* 0x000700000214783b */ /* 0x000f220000000200 */
[----:B--2---:R-:W-:-:S05]  /*7650*/  IADD3 R6, P0, PT, R4, R3, RZ ;  /* 0x0000000304067210 */ /* 0x004fca0007f1e0ff */
[----:B------:R-:W-:Y:S01]  /*7660*/  IMAD.X R7, RZ, RZ, R5, P0 ;  /* 0x000000ffff077224 */ /* 0x000fe200000e0605 */
[----:B------:R-:W-:Y:S01]  /*7670*/  LOP3.LUT R5, R0, 0x64, RZ, 0xfc, !PT ;  /* 0x0000006400057812 */ /* 0x000fe200078efcff */
[----:B------:R-:W-:Y:S04]  /*7680*/  STG.E desc[UR20][R10.64], R206 ;  /* 0x000000ce0a007986 */ /* 0x000fe8000c101914 */
[----:B0-----:R-:W-:Y:S02]  /*7690*/  IMAD.WIDE.U32 R4, R5, 0x400, R14 ;  /* 0x0000040005047825 */ /* 0x001fe400078e000e */
[----:B------:R-:W0:Y:S01]  /*76a0*/  LDC.64 R14, c[0x0][0x390] ;  /* 0x0000e400ff0e7b82 */ /* 0x000e220000000a00 */
[----:B------:R-:W-:Y:S04]  /*76b0*/  STG.E desc[UR20][R10.64+0x80], R218 ;  /* 0x000080da0a007986 */ /* 0x000fe8000c101914 */
[----:B------:R-:W-:Y:S04]  /*76c0*/  STG.E desc[UR20][R10.64+0x100], R142 ;  /* 0x0001008e0a007986 */ /* 0x000fe8000c101914 */
[----:B------:R-:W-:Y:S04]  /*76d0*/  STG.E desc[UR20][R10.64+0x180], R174 ;  /* 0x000180ae0a007986 */ /* 0x000fe8000c101914 */
[----:B------:R-:W-:Y:S04]  /*76e0*/  STG.E desc[UR20][R10.64+0x200], R78 ;  /* 0x0002004e0a007986 */ /* 0x000fe8000c101914 */
[----:B------:R-:W-:Y:S04]  /*76f0*/  STG.E desc[UR20][R10.64+0x280], R110 ;  /* 0x0002806e0a007986 */ /* 0x000fe8000c101914 */
[----:B------:R-:W-:Y:S04]  /*7700*/  STG.E desc[UR20][R10.64+0x300], R30 ;  /* 0x0003001e0a007986 */ /* 0x000fe8000c101914 */
[----:B------:R2:W-:Y:S02]  /*7710*/  STG.E desc[UR20][R10.64+0x380], R38 ;  /* 0x000380260a007986 */ /* 0x0005e4000c101914 */
[----:B--2---:R-:W-:-:S05]  /*7720*/  IADD3 R10, P0, PT, R4, R3, RZ ;  /* 0x00000003040a7210 */ /* 0x004fca0007f1e0ff */
[----:B------:R-:W-:Y:S02]  /*7730*/  IMAD.X R11, RZ, RZ, R5, P0 ;  /* 0x000000ffff0b7224 */ /* 0x000fe400000e0605 */
[----:B-1----:R-:W-:Y:S02]  /*7740*/  IMAD.WIDE.U32 R4, R25, 0x400, R12 ;  /* 0x0000040019047825 */ /* 0x002fe400078e000c */
[----:B------:R-:W1:Y:S01]  /*7750*/  LDC.64 R12, c[0x0][0x390] ;  /* 0x0000e400ff0c7b82 */ /* 0x000e620000000a00 */
        /* <DEDUP_REMOVED lines=8> */
[----:B------:R2:W-:Y:S02]  /*77e0*/  STG.E desc[UR20][R8.64+0x380], R39 ;  /* 0x0003802708007986 */ /* 0x0005e4000c101914 */
[----:B--2---:R-:W-:-:S02]  /*77f0*/  IADD3 R8, P0, PT, R4, R3, RZ ;  /* 0x0000000304087210 */ /* 0x004fc40007f1e0ff */
[----:B------:R-:W-:Y:S03]  /*7800*/  STG.E desc[UR20][R6.64], R200 ;  /* 0x000000c806007986 */ /* 0x000fe6000c101914 */
[----:B------:R-:W-:Y:S02]  /*7810*/  IMAD.X R9, RZ, RZ, R5, P0 ;  /* 0x000000ffff097224 */ /* 0x000fe400000e0605 */
[----:B0-----:R-:W-:Y:S02]  /*7820*/  IMAD.WIDE.U32 R4, R25, 0x400, R14 ;  /* 0x0000040019047825 */ /* 0x001fe400078e000e */
        /* <DEDUP_REMOVED lines=8> */
[----:B---3--:R2:W-:Y:S02]  /*78b0*/  STG.E desc[UR20][R6.64+0x380], R16 ;  /* 0x0003801006007986 */ /* 0x0085e4000c101914 */
[----:B--2---:R-:W-:-:S05]  /*78c0*/  IADD3 R6, P0, PT, R4, R3, RZ ;  /* 0x0000000304067210 */ /* 0x004fca0007f1e0ff */
[----:B------:R-:W-:Y:S02]  /*78d0*/  IMAD.X R7, RZ, RZ, R5, P0 ;  /* 0x000000ffff077224 */ /* 0x000fe400000e0605 */
[----:B-1----:R-:W-:Y:S02]  /*78e0*/  IMAD.WIDE.U32 R4, R25, 0x400, R12 ;  /* 0x0000040019047825 */ /* 0x002fe400078e000c */
[----:B------:R-:W1:Y:S01]  /*78f0*/  LDC.64 R12, c[0x0][0x390] ;  /* 0x0000e400ff0c7b82 */ /* 0x000e620000000a00 */
[----:B------:R2:W-:Y:S01]  /*7900*/  STG.E desc[UR20][R10.64+0x380], R17 ;  /* 0x000380110a007986 */ /* 0x0005e2000c101914 */
[----:B------:R-:W-:-:S03]  /*7910*/  LOP3.LUT R25, R0, 0x74, RZ, 0xfc, !PT ;  /* 0x0000007400197812 */ /* 0x000fc600078efcff */
[----:B------:R-:W-:Y:S04]  /*7920*/  STG.E desc[UR20][R10.64], R201 ;  /* 0x000000c90a007986 */ /* 0x000fe8000c101914 */
[----:B------:R-:W-:Y:S04]  /*7930*/  STG.E desc[UR20][R10.64+0x80], R209 ;  /* 0x000080d10a007986 */ /* 0x000fe8000c101914 */
[----:B------:R-:W-:Y:S01]  /*7940*/  STG.E desc[UR20][R10.64+0x100], R137 ;  /* 0x000100890a007986 */ /* 0x000fe2000c101914 */
[----:B--2---:R-:W2:Y:S03]  /*7950*/  LDC.64 R16, c[0x0][0x390] ;  /* 0x0000e400ff107b82 */ /* 0x004ea60000000a00 */
[----:B------:R-:W-:Y:S04]  /*7960*/  STG.E desc[UR20][R10.64+0x180], R169 ;  /* 0x000180a90a007986 */ /* 0x000fe8000c101914 */
[----:B------:R-:W-:Y:S04]  /*7970*/  STG.E desc[UR20][R10.64+0x200], R73 ;  /* 0x000200490a007986 */ /* 0x000fe8000c101914 */
[----:B------:R-:W-:Y:S04]  /*7980*/  STG.E desc[UR20][R10.64+0x280], R105 ;  /* 0x000280690a007986 */ /* 0x000fe8000c101914 */
[----:B------:R3:W-:Y:S02]  /*7990*/  STG.E desc[UR20][R10.64+0x300], R33 ;  /* 0x000300210a007986 */ /* 0x0007e4000c101914 */
[----:B---3--:R-:W-:-:S05]  /*79a0*/  IADD3 R10, P0, PT, R4, R3, RZ ;  /* 0x00000003040a7210 */ /* 0x008fca0007f1e0ff */
[----:B------:R-:W-:Y:S02]  /*79b0*/  IMAD.X R11, RZ, RZ, R5, P0 ;  /* 0x000000ffff0b7224 */ /* 0x000fe400000e0605 */
[----:B0-----:R-:W-:Y:S01]  /*79c0*/  IMAD.WIDE.U32 R4, R25, 0x400, R14 ;  /* 0x0000040019047825 */ /* 0x001fe200078e000e */
        /* <DEDUP_REMOVED lines=9> */
[----:B------:R-:W-:Y:S01]  /*7a60*/  STG.E desc[UR20][R6.64], R203 ;  /* 0x000000cb06007986 */ /* 0x000fe2000c101914 */
[----:B0-----:R-:W-:-:S03]  /*7a70*/  IADD3 R8, P0, PT, R4, R3, RZ ;  /* 0x0000000304087210 */ /* 0x001fc60007f1e0ff */
[----:B------:R-:W-:Y:S02]  /*7a80*/  STG.E desc[UR20][R6.64+0x80], R211 ;  /* 0x000080d306007986 */ /* 0x000fe4000c101914 */
[----:B------:R-:W-:Y:S02]  /*7a90*/  IMAD.X R9, RZ, RZ, R5, P0 ;  /* 0x000000ffff097224 */ /* 0x000fe400000e0605 */
[----:B------:R-:W-:Y:S01]  /*7aa0*/  STG.E desc[UR20][R6.64+0x100], R139 ;  /* 0x0001008b06007986 */ /* 0x000fe2000c101914 */
[----:B-1----:R-:W-:-:S03]  /*7ab0*/  IMAD.WIDE.U32 R4, R15, 0x400, R12 ;  /* 0x000004000f047825 */ /* 0x002fc600078e000c */
[----:B------:R-:W-:Y:S04]  /*7ac0*/  STG.E desc[UR20][R6.64+0x180], R171 ;  /* 0x000180ab06007986 */ /* 0x000fe8000c101914 */
[----:B------:R-:W-:Y:S04]  /*7ad0*/  STG.E desc[UR20][R6.64+0x200], R75 ;  /* 0x0002004b06007986 */ /* 0x000fe8000c101914 */
[----:B------:R-:W-:Y:S04]  /*7ae0*/  STG.E desc[UR20][R6.64+0x280], R107 ;  /* 0x0002806b06007986 */ /* 0x000fe8000c101914 */
[----:B------:R-:W-:Y:S04]  /*7af0*/  STG.E desc[UR20][R6.64+0x300], R35 ;  /* 0x0003002306007986 */ /* 0x000fe8000c101914 */
[----:B------:R0:W-:Y:S01]  /*7b00*/  STG.E desc[UR20][R6.64+0x380], R19 ;  /* 0x0003801306007986 */ /* 0x0001e2000c101914 */
[----:B------:R-:W-:-:S02]  /*7b10*/  IADD3 R4, P0, PT, R4, R3, RZ ;  /* 0x0000000304047210 */ /* 0x000fc40007f1e0ff */
[----:B0-----:R-:W-:-:S03]  /*7b20*/  LOP3.LUT R7, R0, 0x7c, RZ, 0xfc, !PT ;  /* 0x0000007c00077812 */ /* 0x001fc600078efcff */
[----:B------:R-:W-:Y:S02]  /*7b30*/  IMAD.X R5, RZ, RZ, R5, P0 ;  /* 0x000000ffff057224 */ /* 0x000fe400000e0605 */
[----:B--2---:R-:W-:-:S03]  /*7b40*/  IMAD.WIDE.U32 R6, R7, 0x400, R16 ;  /* 0x0000040007067825 */ /* 0x004fc600078e0010 */
[----:B------:R-:W-:Y:S01]  /*7b50*/  IADD3 R2, P0, PT, R6, R3, RZ ;  /* 0x0000000306027210 */ /* 0x000fe20007f1e0ff */
[----:B------:R0:W-:Y:S04]  /*7b60*/  STG.E desc[UR20][R10.64], R196 ;  /* 0x000000c40a007986 */ /* 0x0001e8000c101914 */
[----:B------:R-:W-:Y:S01]  /*7b70*/  IMAD.X R3, RZ, RZ, R7, P0 ;  /* 0x000000ffff037224 */ /* 0x000fe200000e0607 */
[----:B------:R0:W-:Y:S04]  /*7b80*/  STG.E desc[UR20][R10.64+0x80], R212 ;  /* 0x000080d40a007986 */ /* 0x0001e8000c101914 */
[----:B------:R0:W-:Y:S04]  /*7b90*/  STG.E desc[UR20][R10.64+0x100], R132 ;  /* 0x000100840a007986 */ /* 0x0001e8000c101914 */
[----:B------:R0:W-:Y:S04]  /*7ba0*/  STG.E desc[UR20][R10.64+0x180], R164 ;  /* 0x000180a40a007986 */ /* 0x0001e8000c101914 */
[----:B------:R0:W-:Y:S04]  /*7bb0*/  STG.E desc[UR20][R10.64+0x200], R68 ;  /* 0x000200440a007986 */ /* 0x0001e8000c101914 */
[----:B------:R0:W-:Y:S04]  /*7bc0*/  STG.E desc[UR20][R10.64+0x280], R100 ;  /* 0x000280640a007986 */ /* 0x0001e8000c101914 */
[----:B------:R0:W-:Y:S04]  /*7bd0*/  STG.E desc[UR20][R10.64+0x300], R240 ;  /* 0x000300f00a007986 */ /* 0x0001e8000c101914 */
[----:B----4-:R0:W-:Y:S04]  /*7be0*/  STG.E desc[UR20][R10.64+0x380], R20 ;  /* 0x000380140a007986 */ /* 0x0101e8000c101914 */
[----:B------:R0:W-:Y:S04]  /*7bf0*/  STG.E desc[UR20][R8.64], R197 ;  /* 0x000000c508007986 */ /* 0x0001e8000c101914 */
        /* <DEDUP_REMOVED lines=22> */
[----:B------:R0:W-:Y:S01]  /*7d60*/  STG.E desc[UR20][R2.64+0x380], R23 ;  /* 0x0003801702007986 */ /* 0x0001e2000c101914 */
[----:B------:R-:W-:Y:S06]  /*7d70*/  BAR.SYNC.DEFER_BLOCKING 0x0 ;  /* 0x0000000000007b1d */ /* 0x000fec0000010000 */
[----:B------:R-:W-:Y:S05]  /*7d80*/  @P1 BRA `(.L_x_8) ;  /* 0x00000000009c1947 */ /* 0x000fea0003800000 */
[----:B------:R-:W-:Y:S01]  /*7d90*/  NOP ;  /* 0x0000000000007918 */ /* 0x000fe20000000000 */
[----:B------:R-:W-:Y:S01]  /*7da0*/  UMOV UR4, 0x50 ;  /* 0x0000005000047882 */ /* 0x000fe20000000000 */
[----:B------:R-:W-:Y:S01]  /*7db0*/  IMAD.U32 R0, RZ, RZ, UR11 ;  /* 0x0000000bff007e24 */ /* 0x000fe2000f8e00ff */
[----:B------:R-:W-:Y:S01]  /*7dc0*/  ULEA UR9, UR9, UR4, 0x18 ;  /* 0x0000000409097291 */ /* 0x000fe2000f8ec0ff */
[----:B0-----:R-:W-:Y:S02]  /*7dd0*/  IMAD.MOV.U32 R3, RZ, RZ, 0xff ;  /* 0x000000ffff037424 */ /* 0x001fe400078e00ff */
[----:B------:R-:W-:Y:S01]  /*7de0*/  IMAD.MOV.U32 R7, RZ, RZ, 0x1 ;  /* 0x00000001ff077424 */ /* 0x000fe200078e00ff */
[----:B------:R-:W-:-:S04]  /*7df0*/  LOP3.LUT R0, R0, 0xffff, RZ, 0xc0, !PT ;  /* 0x0000ffff00007812 */ /* 0x000fc800078ec0ff */
[----:B------:R-:W-:Y:S01]  /*7e00*/  SHF.R.U32.HI R0, RZ, 0x5, R0 ;  /* 0x00000005ff007819 */ /* 0x000fe20000011600 */
[----:B------:R-:W0:Y:S04]  /*7e10*/  LDS R5, [UR9] ;  /* 0x00000009ff057984 */ /* 0x000e280008000800 */
[----:B------:R-:W-:Y:S01]  /*7e20*/  VIADD R2, R0, 0x10 ;  /* 0x0000001000027836 */ /* 0x000fe20000000000 */
[----:B------:R-:W-:-:S04]  /*7e30*/  SHF.L.U32 R0, R3, R0, RZ ;  /* 0x0000000003007219 */ /* 0x000fc800000006ff */
[----:B------:R-:W-:-:S04]  /*7e40*/  SHF.L.U32 R3, R7, R2, RZ ;  /* 0x0000000207037219 */ /* 0x000fc800000006ff */
[----:B------:R-:W-:-:S04]  /*7e50*/  LOP3.LUT R0, R3, R0, RZ, 0xfc, !PT ;  /* 0x0000000003007212 */ /* 0x000fc800078efcff */
[C---:B------:R-:W-:Y:S02]  /*7e60*/  LOP3.LUT R2, R0.reuse, 0xffff, RZ, 0xc0, !PT ;  /* 0x0000ffff00027812 */ /* 0x040fe400078ec0ff */
[----:B0-----:R-:W-:-:S04]  /*7e70*/  LOP3.LUT R3, R0, 0xffff, R5, 0x80, !PT ;  /* 0x0000ffff00037812 */ /* 0x001fc800078e8005 */
[----:B------:R-:W-:-:S13]  /*7e80*/  ISETP.NE.AND P0, PT, R3, R2, PT ;  /* 0x000000020300720c */ /* 0x000fda0003f05270 */
[----:B------:R-:W-:Y:S05]  /*7e90*/  @P0 BRA `(.L_x_9) ;  /* 0x0000000000500947 */ /* 0x000fea0003800000 */
[----:B------:R-:W-:Y:S02]  /*7ea0*/  SHF.R.U32.HI R5, RZ, 0x10, R5 ;  /* 0x00000010ff057819 */ /* 0x000fe40000011605 */
[----:B------:R-:W-:-:S04]  /*7eb0*/  SHF.R.U32.HI R2, RZ, 0x10, R0 ;  /* 0x00000010ff027819 */ /* 0x000fc80000011600 */
[----:B------:R-:W-:-:S04]  /*7ec0*/  LOP3.LUT R5, R5, R2, RZ, 0xc0, !PT ;  /* 0x0000000205057212 */ /* 0x000fc800078ec0ff */
[----:B------:R-:W-:-:S13]  /*7ed0*/  ISETP.NE.AND P0, PT, R5, R2, PT ;  /* 0x000000020500720c */ /* 0x000fda0003f05270 */
[----:B------:R-:W-:Y:S05]  /*7ee0*/  @P0 BRA `(.L_x_10) ;  /* 0x0000000000300947 */ /* 0x000fea0003800000 */
[----:B------:R-:W-:Y:S01]  /*7ef0*/  R2UR UR4, R0 ;  /* 0x00000000000472ca */ /* 0x000fe200000e0000 */
[----:B------:R-:W-:Y:S01]  /*7f00*/  VOTEU.ANY UR5, UPT, PT ;  /* 0x0000000000057886 */ /* 0x000fe200038e0100 */
[----:B------:R-:W0:Y:S01]  /*7f10*/  S2R R0, SR_LANEID ;  /* 0x0000000000007919 */ /* 0x000e220000000000 */
[----:B------:R-:W-:-:S10]  /*7f20*/  UFLO.U32 UR5, UR5 ;  /* 0x00000005000572bd */ /* 0x000fd400080e0000 */
[----:B------:R-:W-:-:S06]  /*7f30*/  ULOP3.LUT UR4, URZ, UR4, URZ, 0x33, !UPT ;  /* 0x00000004ff047292 */ /* 0x000fcc000f8e33ff */
[----:B------:R-:W-:-:S04]  /*7f40*/  IMAD.U32 R2, RZ, RZ, UR4 ;  /* 0x00000004ff027e24 */ /* 0x000fc8000f8e00ff */
[----:B------:R-:W1:Y:S02]  /*7f50*/  REDUX UR6, R2 ;  /* 0x00000000020673c4 */ /* 0x000e640000000000 */
[----:B------:R2:W-:Y:S01]  /*7f60*/  UTCATOMSWS.AND URZ, UR4 ;  /* 0x0000000400ff79e3 */ /* 0x0005e20008000000 */
[----:B0-----:R-:W-:Y:S01]  /*7f70*/  ISETP.EQ.U32.AND P0, PT, R0, UR5, PT ;  /* 0x0000000500007c0c */ /* 0x001fe2000bf02070 */
[----:B-1----:R-:W-:-:S12]  /*7f80*/  IMAD.U32 R0, RZ, RZ, UR6 ;  /* 0x00000006ff007e24 */ /* 0x002fd8000f8e00ff */
[----:B------:R2:W-:Y:S01]  /*7f90*/  @P0 ATOMS.AND RZ, [UR9], R0 ;  /* 0x00000000ffff098c */ /* 0x0005e2000a800009 */
[----:B------:R-:W-:Y:S05]  /*7fa0*/  BRA `(.L_x_8) ;  /* 0x0000000000147947 */ /* 0x000fea0003800000 */
.L_x_10:
[----:B------:R-:W-:-:S07]  /*7fb0*/  MOV R2, 0x7fd0 ;  /* 0x00007fd000027802 */ /* 0x000fce0000000f00 */
[----:B------:R-:W-:Y:S05]  /*7fc0*/  CALL.REL.NOINC `($__internal_0_$__cuda_sm10x_tcgen05_guardrail_trap_col_being_dealloced_not_returned_by_alloc) ;  /* 0x0000000000207944 */ /* 0x000fea0003c00000 */
[----:B------:R-:W-:Y:S05]  /*7fd0*/  BRA `(.L_x_8) ;  /* 0x0000000000087947 */ /* 0x000fea0003800000 */
.L_x_9:
[----:B------:R-:W-:-:S07]  /*7fe0*/  MOV R2, 0x8000 ;  /* 0x0000800000027802 */ /* 0x000fce0000000f00 */
[----:B------:R-:W-:Y:S05]  /*7ff0*/  CALL.REL.NOINC `($__internal_2_$__cuda_sm10x_tcgen05_guardrail_trap_unallocated_columns_being_dealloced) ;  /* 0x00000000002c7944 */ /* 0x000fea0003c00000 */
.L_x_8:
[----:B------:R-:W-:Y:S01]  /*8000*/  NOP ;  /* 0x0000000000007918 */ /* 0x000fe20000000000 */
[----:B--2---:R-:W-:Y:S05]  /*8010*/  EXIT ;  /* 0x000000000000794d */ /* 0x004fea0003800000 */
.L_x_7:
[----:B------:R-:W0:Y:S02]  /*8020*/  SYNCS.PHASECHK.TRANS64.TRYWAIT P0, [UR10+0xc000], RZ ;  /* 0x00c000ffff0075a7 */ /* 0x000e24000800110a */
[----:B0-----:R-:W-:Y:S05]  /*8030*/  @!P0 BRA `(.L_x_7) ;  /* 0xfffffffc00f88947 */ /* 0x001fea000383ffff */
[----:B------:R-:W-:Y:S05]  /*8040*/  BRA `(.L_x_11) ;  /* 0xffffffc800507947 */ /* 0x000fea000383ffff */
        .weak           $__internal_0_$__cuda_sm10x_tcgen05_guardrail_trap_col_being_dealloced_not_returned_by_alloc
        .type           $__internal_0_$__cuda_sm10x_tcgen05_guardrail_trap_col_being_dealloced_not_returned_by_alloc,@function
        .size           $__internal_0_$__cuda_sm10x_tcgen05_guardrail_trap_col_being_dealloced_not_returned_by_alloc,($__internal_1_$__cuda_sm10x_tcgen05_guardrail_trap_phase_invalid_during_alloc - $__internal_0_$__cuda_sm10x_tcgen05_guardrail_trap_col_being_dealloced_not_returned_by_alloc)
$__internal_0_$__cuda_sm10x_tcgen05_guardrail_trap_col_being_dealloced_not_returned_by_alloc:
[----:B------:R-:W-:Y:S05]  /*8050*/  BPT.TRAP 0x1 ;  /* 0x000000040000795c */ /* 0x000fea0000300000 */
[----:B------:R-:W-:-:S04]  /*8060*/  IMAD.MOV.U32 R3, RZ, RZ, 0x0 ;  /* 0x00000000ff037424 */ /* 0x000fc800078e00ff */
[----:B------:R-:W-:Y:S05]  /*8070*/  RET.REL.NODEC R2 `(gluon_mma) ;  /* 0xffffff7c02e07950 */ /* 0x000fea0003c3ffff */
        .weak           $__internal_1_$__cuda_sm10x_tcgen05_guardrail_trap_phase_invalid_during_alloc
        .type           $__internal_1_$__cuda_sm10x_tcgen05_guardrail_trap_phase_invalid_during_alloc,@function
        .size           $__internal_1_$__cuda_sm10x_tcgen05_guardrail_trap_phase_invalid_during_alloc,($__internal_2_$__cuda_sm10x_tcgen05_guardrail_trap_unallocated_columns_being_dealloced - $__internal_1_$__cuda_sm10x_tcgen05_guardrail_trap_phase_invalid_during_alloc)
$__internal_1_$__cuda_sm10x_tcgen05_guardrail_trap_phase_invalid_during_alloc:
[----:B------:R-:W-:Y:S05]  /*8080*/  BPT.TRAP 0x1 ;  /* 0x000000040000795c */ /* 0x000fea0000300000 */
[----:B------:R-:W-:-:S04]  /*8090*/  IMAD.MOV.U32 R3, RZ, RZ, 0x0 ;  /* 0x00000000ff037424 */ /* 0x000fc800078e00ff */
[----:B------:R-:W-:Y:S05]  /*80a0*/  RET.REL.NODEC R2 `(gluon_mma) ;  /* 0xffffff7c02d47950 */ /* 0x000fea0003c3ffff */
        .weak           $__internal_2_$__cuda_sm10x_tcgen05_guardrail_trap_unallocated_columns_being_dealloced
        .type           $__internal_2_$__cuda_sm10x_tcgen05_guardrail_trap_unallocated_columns_being_dealloced,@function
        .size           $__internal_2_$__cuda_sm10x_tcgen05_guardrail_trap_unallocated_columns_being_dealloced,(.L_x_15 - $__internal_2_$__cuda_sm10x_tcgen05_guardrail_trap_unallocated_columns_being_dealloced)
$__internal_2_$__cuda_sm10x_tcgen05_guardrail_trap_unallocated_columns_being_dealloced:
[----:B------:R-:W-:Y:S05]  /*80b0*/  BPT.TRAP 0x1 ;  /* 0x000000040000795c */ /* 0x000fea0000300000 */
[----:B------:R-:W-:-:S04]  /*80c0*/  IMAD.MOV.U32 R3, RZ, RZ, 0x0 ;  /* 0x00000000ff037424 */ /* 0x000fc800078e00ff */
[----:B------:R-:W-:Y:S05]  /*80d0*/  RET.REL.NODEC R2 `(gluon_mma) ;  /* 0xffffff7c02c87950 */ /* 0x000fea0003c3ffff */
.L_x_12:
[----:B------:R-:W-:-:S00]  /*80e0*/  BRA `(.L_x_12) ;  /* 0xfffffffc00fc7947 */ /* 0x000fc0000383ffff */
[----:B------:R-:W-:-:S00]  /*80f0*/  NOP ;  /* 0x0000000000007918 */ /* 0x000fc00000000000 */
        /* <DEDUP_REMOVED lines=8> */
.L_x_15:


//--------------------- .nv.shared.gluon_mma      --------------------------
	.section	.nv.shared.gluon_mma,"aw",@nobits
	.sectionflags	@""
	.align	16
	.zero		1024


//--------------------- .nv.shared.reserved.0     --------------------------
	.section	.nv.shared.reserved.0,"aw",@nobits
	.align	8
	.weak		__nv_reservedSMEM_offset_0_alias
	.size		__nv_reservedSMEM_offset_0_alias, 0, 64
	.other		__nv_reservedSMEM_offset_0_alias,@"STO_CUDA_RESERVED_SHARED STV_DEFAULT"
__nv_reservedSMEM_offset_0_alias:
	.zero		0
.nv.shared.reserved.0:
	.zero		64
	.weak		__nv_reservedSMEM_allocation_phase
	.type		__nv_reservedSMEM_allocation_phase,@object
	.size		__nv_reservedSMEM_allocation_phase,(.L_0 - __nv_reservedSMEM_allocation_phase)
__nv_reservedSMEM_allocation_phase:
	.zero		1
.L_0:
	.zero		7
	.weak		__nv_reservedSMEM_devtool_atexit_pc
	.type		__nv_reservedSMEM_devtool_atexit_pc,@object
	.size		__nv_reservedSMEM_devtool_atexit_pc,(__nv_reservedSMEM_allocation_mask - __nv_reservedSMEM_devtool_atexit_pc)
__nv_reservedSMEM_devtool_atexit_pc:
	.zero		8
	.weak		__nv_reservedSMEM_allocation_mask
	.type		__nv_reservedSMEM_allocation_mask,@object
	.size		__nv_reservedSMEM_allocation_mask,(.L_2 - __nv_reservedSMEM_allocation_mask)
__nv_reservedSMEM_allocation_mask:
	.zero		4
.L_2:


//--------------------- .nv.constant0.gluon_mma   --------------------------
	.section	.nv.constant0.gluon_mma,"a",@progbits
	.sectionflags	@""
	.align	4
.nv.constant0.gluon_mma:
	.zero		936


//--------------------- SYMBOLS --------------------------

	.type		.nv.reservedSmem.offset0,@object
	.size		.nv.reservedSmem.offset0,0x4
	.type		.nv.reservedSmem.cap,@object
	.size		.nv.reservedSmem.cap,0x4
